//
// Generated by NVIDIA NVVM Compiler
//
// Compiler Build ID: CL-36424714
// Cuda compilation tools, release 13.0, V13.0.88
// Based on NVVM 20.0.0
//

.version 9.0
.target sm_100
.address_size 64

	// .globl	_Z6kerneljjPfS_PjS0_Pb

.visible .entry _Z6kerneljjPfS_PjS0_Pb(
	.param .u32 _Z6kerneljjPfS_PjS0_Pb_param_0,
	.param .u32 _Z6kerneljjPfS_PjS0_Pb_param_1,
	.param .u64 .ptr .align 1 _Z6kerneljjPfS_PjS0_Pb_param_2,
	.param .u64 .ptr .align 1 _Z6kerneljjPfS_PjS0_Pb_param_3,
	.param .u64 .ptr .align 1 _Z6kerneljjPfS_PjS0_Pb_param_4,
	.param .u64 .ptr .align 1 _Z6kerneljjPfS_PjS0_Pb_param_5,
	.param .u64 .ptr .align 1 _Z6kerneljjPfS_PjS0_Pb_param_6
)
{
	.reg .pred 	%p<54>;
	.reg .b16 	%rs<3>;
	.reg .b32 	%r<196>;
	.reg .b32 	%f<235>;
	.reg .b64 	%rd<114>;

	ld.param.u32 	%r74, [_Z6kerneljjPfS_PjS0_Pb_param_0];
	ld.param.u32 	%r75, [_Z6kerneljjPfS_PjS0_Pb_param_1];
	ld.param.u64 	%rd9, [_Z6kerneljjPfS_PjS0_Pb_param_2];
	ld.param.u64 	%rd10, [_Z6kerneljjPfS_PjS0_Pb_param_3];
	ld.param.u64 	%rd11, [_Z6kerneljjPfS_PjS0_Pb_param_4];
	ld.param.u64 	%rd12, [_Z6kerneljjPfS_PjS0_Pb_param_5];
	ld.param.u64 	%rd13, [_Z6kerneljjPfS_PjS0_Pb_param_6];
	cvta.to.global.u64 	%rd1, %rd9;
	cvta.to.global.u64 	%rd2, %rd11;
	cvta.to.global.u64 	%rd3, %rd10;
	cvta.to.global.u64 	%rd4, %rd12;
	cvta.to.global.u64 	%rd5, %rd13;
	mov.u32 	%r76, %ctaid.x;
	mov.u32 	%r77, %ntid.x;
	mov.u32 	%r78, %tid.x;
	mad.lo.s32 	%r1, %r76, %r77, %r78;
	setp.ne.s32 	%p2, %r1, 0;
	@%p2 bra 	$L__BB0_2;
	mov.b16 	%rs1, 0;
	st.global.u8 	[%rd5], %rs1;
	mov.b32 	%r79, 0;
	st.global.u32 	[%rd4], %r79;
	st.global.u32 	[%rd4+4], %r79;
	st.global.u32 	[%rd4+8], %r79;
	st.global.u32 	[%rd4+12], %r79;
	st.global.u32 	[%rd4+16], %r79;
	st.global.u32 	[%rd4+20], %r79;
	st.global.u32 	[%rd4+24], %r79;
	st.global.u32 	[%rd4+28], %r79;
	st.global.u32 	[%rd4+32], %r79;
	st.global.u32 	[%rd4+36], %r79;
$L__BB0_2:
	bar.sync 	0;
	mul.lo.s32 	%r174, %r75, %r1;
	add.s32 	%r3, %r174, %r75;
	min.u32 	%r80, %r3, %r74;
	setp.gt.u32 	%p1, %r80, %r174;
	setp.le.u32 	%p3, %r80, %r174;
	@%p3 bra 	$L__BB0_7;
	mad.lo.s32 	%r169, %r174, 3, 1;
	mul.wide.u32 	%rd14, %r174, 4;
	add.s64 	%rd113, %rd2, %rd14;
	mov.u32 	%r170, %r174;
$L__BB0_4:
	add.s32 	%r81, %r169, -1;
	mul.wide.u32 	%rd15, %r81, 4;
	add.s64 	%rd16, %rd1, %rd15;
	ld.global.f32 	%f1, [%rd16];
	ld.global.f32 	%f2, [%rd3];
	sub.f32 	%f3, %f1, %f2;
	fma.rn.f32 	%f4, %f3, %f3, 0f00000000;
	add.s32 	%r82, %r169, 1;
	mul.wide.u32 	%rd17, %r169, 4;
	add.s64 	%rd18, %rd1, %rd17;
	ld.global.f32 	%f5, [%rd18];
	ld.global.f32 	%f6, [%rd3+4];
	sub.f32 	%f7, %f5, %f6;
	fma.rn.f32 	%f8, %f7, %f7, %f4;
	mul.wide.u32 	%rd19, %r82, 4;
	add.s64 	%rd20, %rd1, %rd19;
	ld.global.f32 	%f9, [%rd20];
	ld.global.f32 	%f10, [%rd3+8];
	sub.f32 	%f11, %f9, %f10;
	fma.rn.f32 	%f12, %f11, %f11, %f8;
	min.f32 	%f13, %f12, 0f7F7FFFFF;
	ld.global.f32 	%f14, [%rd3+12];
	sub.f32 	%f15, %f1, %f14;
	fma.rn.f32 	%f16, %f15, %f15, 0f00000000;
	ld.global.f32 	%f17, [%rd3+16];
	sub.f32 	%f18, %f5, %f17;
	fma.rn.f32 	%f19, %f18, %f18, %f16;
	ld.global.f32 	%f20, [%rd3+20];
	sub.f32 	%f21, %f9, %f20;
	fma.rn.f32 	%f22, %f21, %f21, %f19;
	setp.lt.f32 	%p4, %f22, %f13;
	selp.f32 	%f23, %f22, %f13, %p4;
	selp.u32 	%r83, 1, 0, %p4;
	ld.global.f32 	%f24, [%rd3+24];
	sub.f32 	%f25, %f1, %f24;
	fma.rn.f32 	%f26, %f25, %f25, 0f00000000;
	ld.global.f32 	%f27, [%rd3+28];
	sub.f32 	%f28, %f5, %f27;
	fma.rn.f32 	%f29, %f28, %f28, %f26;
	ld.global.f32 	%f30, [%rd3+32];
	sub.f32 	%f31, %f9, %f30;
	fma.rn.f32 	%f32, %f31, %f31, %f29;
	setp.lt.f32 	%p5, %f32, %f23;
	selp.f32 	%f33, %f32, %f23, %p5;
	selp.b32 	%r84, 2, %r83, %p5;
	ld.global.f32 	%f34, [%rd3+36];
	sub.f32 	%f35, %f1, %f34;
	fma.rn.f32 	%f36, %f35, %f35, 0f00000000;
	ld.global.f32 	%f37, [%rd3+40];
	sub.f32 	%f38, %f5, %f37;
	fma.rn.f32 	%f39, %f38, %f38, %f36;
	ld.global.f32 	%f40, [%rd3+44];
	sub.f32 	%f41, %f9, %f40;
	fma.rn.f32 	%f42, %f41, %f41, %f39;
	setp.lt.f32 	%p6, %f42, %f33;
	selp.f32 	%f43, %f42, %f33, %p6;
	selp.b32 	%r85, 3, %r84, %p6;
	ld.global.f32 	%f44, [%rd3+48];
	sub.f32 	%f45, %f1, %f44;
	fma.rn.f32 	%f46, %f45, %f45, 0f00000000;
	ld.global.f32 	%f47, [%rd3+52];
	sub.f32 	%f48, %f5, %f47;
	fma.rn.f32 	%f49, %f48, %f48, %f46;
	ld.global.f32 	%f50, [%rd3+56];
	sub.f32 	%f51, %f9, %f50;
	fma.rn.f32 	%f52, %f51, %f51, %f49;
	setp.lt.f32 	%p7, %f52, %f43;
	selp.f32 	%f53, %f52, %f43, %p7;
	selp.b32 	%r86, 4, %r85, %p7;
	ld.global.f32 	%f54, [%rd3+60];
	sub.f32 	%f55, %f1, %f54;
	fma.rn.f32 	%f56, %f55, %f55, 0f00000000;
	ld.global.f32 	%f57, [%rd3+64];
	sub.f32 	%f58, %f5, %f57;
	fma.rn.f32 	%f59, %f58, %f58, %f56;
	ld.global.f32 	%f60, [%rd3+68];
	sub.f32 	%f61, %f9, %f60;
	fma.rn.f32 	%f62, %f61, %f61, %f59;
	setp.lt.f32 	%p8, %f62, %f53;
	selp.f32 	%f63, %f62, %f53, %p8;
	selp.b32 	%r87, 5, %r86, %p8;
	ld.global.f32 	%f64, [%rd3+72];
	sub.f32 	%f65, %f1, %f64;
	fma.rn.f32 	%f66, %f65, %f65, 0f00000000;
	ld.global.f32 	%f67, [%rd3+76];
	sub.f32 	%f68, %f5, %f67;
	fma.rn.f32 	%f69, %f68, %f68, %f66;
	ld.global.f32 	%f70, [%rd3+80];
	sub.f32 	%f71, %f9, %f70;
	fma.rn.f32 	%f72, %f71, %f71, %f69;
	setp.lt.f32 	%p9, %f72, %f63;
	selp.f32 	%f73, %f72, %f63, %p9;
	selp.b32 	%r88, 6, %r87, %p9;
	ld.global.f32 	%f74, [%rd3+84];
	sub.f32 	%f75, %f1, %f74;
	fma.rn.f32 	%f76, %f75, %f75, 0f00000000;
	ld.global.f32 	%f77, [%rd3+88];
	sub.f32 	%f78, %f5, %f77;
	fma.rn.f32 	%f79, %f78, %f78, %f76;
	ld.global.f32 	%f80, [%rd3+92];
	sub.f32 	%f81, %f9, %f80;
	fma.rn.f32 	%f82, %f81, %f81, %f79;
	setp.lt.f32 	%p10, %f82, %f73;
	selp.f32 	%f83, %f82, %f73, %p10;
	selp.b32 	%r89, 7, %r88, %p10;
	ld.global.f32 	%f84, [%rd3+96];
	sub.f32 	%f85, %f1, %f84;
	fma.rn.f32 	%f86, %f85, %f85, 0f00000000;
	ld.global.f32 	%f87, [%rd3+100];
	sub.f32 	%f88, %f5, %f87;
	fma.rn.f32 	%f89, %f88, %f88, %f86;
	ld.global.f32 	%f90, [%rd3+104];
	sub.f32 	%f91, %f9, %f90;
	fma.rn.f32 	%f92, %f91, %f91, %f89;
	setp.lt.f32 	%p11, %f92, %f83;
	selp.f32 	%f93, %f92, %f83, %p11;
	selp.b32 	%r90, 8, %r89, %p11;
	ld.global.f32 	%f94, [%rd3+108];
	sub.f32 	%f95, %f1, %f94;
	fma.rn.f32 	%f96, %f95, %f95, 0f00000000;
	ld.global.f32 	%f97, [%rd3+112];
	sub.f32 	%f98, %f5, %f97;
	fma.rn.f32 	%f99, %f98, %f98, %f96;
	ld.global.f32 	%f100, [%rd3+116];
	sub.f32 	%f101, %f9, %f100;
	fma.rn.f32 	%f102, %f101, %f101, %f99;
	setp.lt.f32 	%p12, %f102, %f93;
	selp.b32 	%r8, 9, %r90, %p12;
	ld.global.u32 	%r91, [%rd113];
	setp.eq.s32 	%p13, %r91, %r8;
	@%p13 bra 	$L__BB0_6;
	st.global.u32 	[%rd113], %r8;
	mov.b16 	%rs2, 1;
	st.global.u8 	[%rd5], %rs2;
$L__BB0_6:
	mul.wide.u32 	%rd21, %r8, 4;
	add.s64 	%rd22, %rd4, %rd21;
	atom.global.add.u32 	%r92, [%rd22], 1;
	add.s32 	%r170, %r170, 1;
	add.s32 	%r169, %r169, 3;
	add.s64 	%rd113, %rd113, 4;
	setp.lt.u32 	%p14, %r170, %r80;
	@%p14 bra 	$L__BB0_4;
$L__BB0_7:
	setp.ne.s32 	%p15, %r1, 0;
	bar.sync 	0;
	@%p15 bra 	$L__BB0_9;
	mov.b32 	%r93, 0;
	st.global.u32 	[%rd3], %r93;
	st.global.u32 	[%rd3+4], %r93;
	st.global.u32 	[%rd3+8], %r93;
	st.global.u32 	[%rd3+12], %r93;
	st.global.u32 	[%rd3+16], %r93;
	st.global.u32 	[%rd3+20], %r93;
	st.global.u32 	[%rd3+24], %r93;
	st.global.u32 	[%rd3+28], %r93;
	st.global.u32 	[%rd3+32], %r93;
	st.global.u32 	[%rd3+36], %r93;
	st.global.u32 	[%rd3+40], %r93;
	st.global.u32 	[%rd3+44], %r93;
	st.global.u32 	[%rd3+48], %r93;
	st.global.u32 	[%rd3+52], %r93;
	st.global.u32 	[%rd3+56], %r93;
	st.global.u32 	[%rd3+60], %r93;
	st.global.u32 	[%rd3+64], %r93;
	st.global.u32 	[%rd3+68], %r93;
	st.global.u32 	[%rd3+72], %r93;
	st.global.u32 	[%rd3+76], %r93;
	st.global.u32 	[%rd3+80], %r93;
	st.global.u32 	[%rd3+84], %r93;
	st.global.u32 	[%rd3+88], %r93;
	st.global.u32 	[%rd3+92], %r93;
	st.global.u32 	[%rd3+96], %r93;
	st.global.u32 	[%rd3+100], %r93;
	st.global.u32 	[%rd3+104], %r93;
	st.global.u32 	[%rd3+108], %r93;
	st.global.u32 	[%rd3+112], %r93;
	st.global.u32 	[%rd3+116], %r93;
$L__BB0_9:
	bar.sync 	0;
	not.pred 	%p16, %p1;
	@%p16 bra 	$L__BB0_18;
	add.s32 	%r95, %r174, 1;
	max.u32 	%r96, %r80, %r95;
	sub.s32 	%r11, %r96, %r174;
	and.b32  	%r12, %r11, 3;
	sub.s32 	%r97, %r174, %r96;
	setp.gt.u32 	%p17, %r97, -4;
	@%p17 bra 	$L__BB0_13;
	mad.lo.s32 	%r172, %r174, 3, 5;
	and.b32  	%r98, %r11, -4;
	neg.s32 	%r171, %r98;
$L__BB0_12:
	.pragma "nounroll";
	mul.wide.u32 	%rd23, %r174, 4;
	add.s64 	%rd24, %rd2, %rd23;
	add.s32 	%r99, %r172, -5;
	ld.global.u32 	%r100, [%rd24];
	mul.lo.s32 	%r101, %r100, 3;
	mul.wide.u32 	%rd25, %r101, 4;
	add.s64 	%rd26, %rd3, %rd25;
	mul.wide.u32 	%rd27, %r99, 4;
	add.s64 	%rd28, %rd1, %rd27;
	ld.global.f32 	%f103, [%rd28];
	atom.global.add.f32 	%f104, [%rd26], %f103;
	add.s32 	%r102, %r101, 1;
	mul.wide.u32 	%rd29, %r102, 4;
	add.s64 	%rd30, %rd3, %rd29;
	add.s32 	%r103, %r172, -4;
	mul.wide.u32 	%rd31, %r103, 4;
	add.s64 	%rd32, %rd1, %rd31;
	ld.global.f32 	%f105, [%rd32];
	atom.global.add.f32 	%f106, [%rd30], %f105;
	add.s32 	%r104, %r101, 2;
	mul.wide.u32 	%rd33, %r104, 4;
	add.s64 	%rd34, %rd3, %rd33;
	add.s32 	%r105, %r172, -3;
	mul.wide.u32 	%rd35, %r105, 4;
	add.s64 	%rd36, %rd1, %rd35;
	ld.global.f32 	%f107, [%rd36];
	atom.global.add.f32 	%f108, [%rd34], %f107;
	add.s32 	%r106, %r172, -2;
	ld.global.u32 	%r107, [%rd24+4];
	mul.lo.s32 	%r108, %r107, 3;
	mul.wide.u32 	%rd37, %r108, 4;
	add.s64 	%rd38, %rd3, %rd37;
	mul.wide.u32 	%rd39, %r106, 4;
	add.s64 	%rd40, %rd1, %rd39;
	ld.global.f32 	%f109, [%rd40];
	atom.global.add.f32 	%f110, [%rd38], %f109;
	add.s32 	%r109, %r108, 1;
	mul.wide.u32 	%rd41, %r109, 4;
	add.s64 	%rd42, %rd3, %rd41;
	add.s32 	%r110, %r172, -1;
	mul.wide.u32 	%rd43, %r110, 4;
	add.s64 	%rd44, %rd1, %rd43;
	ld.global.f32 	%f111, [%rd44];
	atom.global.add.f32 	%f112, [%rd42], %f111;
	add.s32 	%r111, %r108, 2;
	mul.wide.u32 	%rd45, %r111, 4;
	add.s64 	%rd46, %rd3, %rd45;
	add.s32 	%r112, %r172, 6;
	mul.wide.u32 	%rd47, %r172, 4;
	add.s64 	%rd48, %rd1, %rd47;
	ld.global.f32 	%f113, [%rd48];
	atom.global.add.f32 	%f114, [%rd46], %f113;
	add.s32 	%r113, %r172, 1;
	ld.global.u32 	%r114, [%rd24+8];
	mul.lo.s32 	%r115, %r114, 3;
	mul.wide.u32 	%rd49, %r115, 4;
	add.s64 	%rd50, %rd3, %rd49;
	mul.wide.u32 	%rd51, %r113, 4;
	add.s64 	%rd52, %rd1, %rd51;
	ld.global.f32 	%f115, [%rd52];
	atom.global.add.f32 	%f116, [%rd50], %f115;
	add.s32 	%r116, %r115, 1;
	mul.wide.u32 	%rd53, %r116, 4;
	add.s64 	%rd54, %rd3, %rd53;
	add.s32 	%r117, %r172, 2;
	mul.wide.u32 	%rd55, %r117, 4;
	add.s64 	%rd56, %rd1, %rd55;
	ld.global.f32 	%f117, [%rd56];
	atom.global.add.f32 	%f118, [%rd54], %f117;
	add.s32 	%r118, %r115, 2;
	mul.wide.u32 	%rd57, %r118, 4;
	add.s64 	%rd58, %rd3, %rd57;
	add.s32 	%r119, %r172, 3;
	mul.wide.u32 	%rd59, %r119, 4;
	add.s64 	%rd60, %rd1, %rd59;
	ld.global.f32 	%f119, [%rd60];
	atom.global.add.f32 	%f120, [%rd58], %f119;
	add.s32 	%r120, %r172, 4;
	ld.global.u32 	%r121, [%rd24+12];
	mul.lo.s32 	%r122, %r121, 3;
	mul.wide.u32 	%rd61, %r122, 4;
	add.s64 	%rd62, %rd3, %rd61;
	mul.wide.u32 	%rd63, %r120, 4;
	add.s64 	%rd64, %rd1, %rd63;
	ld.global.f32 	%f121, [%rd64];
	atom.global.add.f32 	%f122, [%rd62], %f121;
	add.s32 	%r123, %r122, 1;
	mul.wide.u32 	%rd65, %r123, 4;
	add.s64 	%rd66, %rd3, %rd65;
	add.s32 	%r124, %r172, 5;
	mul.wide.u32 	%rd67, %r124, 4;
	add.s64 	%rd68, %rd1, %rd67;
	ld.global.f32 	%f123, [%rd68];
	atom.global.add.f32 	%f124, [%rd66], %f123;
	add.s32 	%r125, %r122, 2;
	mul.wide.u32 	%rd69, %r125, 4;
	add.s64 	%rd70, %rd3, %rd69;
	mul.wide.u32 	%rd71, %r112, 4;
	add.s64 	%rd72, %rd1, %rd71;
	ld.global.f32 	%f125, [%rd72];
	atom.global.add.f32 	%f126, [%rd70], %f125;
	add.s32 	%r174, %r174, 4;
	add.s32 	%r172, %r172, 12;
	add.s32 	%r171, %r171, 4;
	setp.ne.s32 	%p18, %r171, 0;
	@%p18 bra 	$L__BB0_12;
$L__BB0_13:
	setp.eq.s32 	%p19, %r12, 0;
	@%p19 bra 	$L__BB0_18;
	setp.eq.s32 	%p20, %r12, 1;
	@%p20 bra 	$L__BB0_16;
	mul.wide.u32 	%rd73, %r174, 4;
	add.s64 	%rd74, %rd2, %rd73;
	mul.lo.s32 	%r126, %r174, 3;
	ld.global.u32 	%r127, [%rd74];
	mul.lo.s32 	%r128, %r127, 3;
	mul.wide.u32 	%rd75, %r128, 4;
	add.s64 	%rd76, %rd3, %rd75;
	mul.wide.u32 	%rd77, %r126, 4;
	add.s64 	%rd78, %rd1, %rd77;
	ld.global.f32 	%f127, [%rd78];
	atom.global.add.f32 	%f128, [%rd76], %f127;
	add.s32 	%r129, %r128, 1;
	mul.wide.u32 	%rd79, %r129, 4;
	add.s64 	%rd80, %rd3, %rd79;
	add.s32 	%r130, %r126, 1;
	mul.wide.u32 	%rd81, %r130, 4;
	add.s64 	%rd82, %rd1, %rd81;
	ld.global.f32 	%f129, [%rd82];
	atom.global.add.f32 	%f130, [%rd80], %f129;
	add.s32 	%r131, %r128, 2;
	mul.wide.u32 	%rd83, %r131, 4;
	add.s64 	%rd84, %rd3, %rd83;
	add.s32 	%r132, %r126, 2;
	mul.wide.u32 	%rd85, %r132, 4;
	add.s64 	%rd86, %rd1, %rd85;
	ld.global.f32 	%f131, [%rd86];
	atom.global.add.f32 	%f132, [%rd84], %f131;
	add.s32 	%r133, %r126, 3;
	ld.global.u32 	%r134, [%rd74+4];
	mul.lo.s32 	%r135, %r134, 3;
	mul.wide.u32 	%rd87, %r135, 4;
	add.s64 	%rd88, %rd3, %rd87;
	mul.wide.u32 	%rd89, %r133, 4;
	add.s64 	%rd90, %rd1, %rd89;
	ld.global.f32 	%f133, [%rd90];
	atom.global.add.f32 	%f134, [%rd88], %f133;
	add.s32 	%r136, %r135, 1;
	mul.wide.u32 	%rd91, %r136, 4;
	add.s64 	%rd92, %rd3, %rd91;
	add.s32 	%r137, %r126, 4;
	mul.wide.u32 	%rd93, %r137, 4;
	add.s64 	%rd94, %rd1, %rd93;
	ld.global.f32 	%f135, [%rd94];
	atom.global.add.f32 	%f136, [%rd92], %f135;
	add.s32 	%r138, %r135, 2;
	mul.wide.u32 	%rd95, %r138, 4;
	add.s64 	%rd96, %rd3, %rd95;
	add.s32 	%r139, %r126, 5;
	mul.wide.u32 	%rd97, %r139, 4;
	add.s64 	%rd98, %rd1, %rd97;
	ld.global.f32 	%f137, [%rd98];
	atom.global.add.f32 	%f138, [%rd96], %f137;
	shl.b32 	%r140, %r174, 1;
	sub.s32 	%r174, %r132, %r140;
$L__BB0_16:
	and.b32  	%r141, %r11, 1;
	setp.eq.b32 	%p21, %r141, 1;
	not.pred 	%p22, %p21;
	@%p22 bra 	$L__BB0_18;
	mul.wide.u32 	%rd99, %r174, 4;
	add.s64 	%rd100, %rd2, %rd99;
	mul.lo.s32 	%r142, %r174, 3;
	ld.global.u32 	%r143, [%rd100];
	mul.lo.s32 	%r144, %r143, 3;
	mul.wide.u32 	%rd101, %r144, 4;
	add.s64 	%rd102, %rd3, %rd101;
	mul.wide.u32 	%rd103, %r142, 4;
	add.s64 	%rd104, %rd1, %rd103;
	ld.global.f32 	%f139, [%rd104];
	atom.global.add.f32 	%f140, [%rd102], %f139;
	add.s32 	%r145, %r144, 1;
	mul.wide.u32 	%rd105, %r145, 4;
	add.s64 	%rd106, %rd3, %rd105;
	add.s32 	%r146, %r142, 1;
	mul.wide.u32 	%rd107, %r146, 4;
	add.s64 	%rd108, %rd1, %rd107;
	ld.global.f32 	%f141, [%rd108];
	atom.global.add.f32 	%f142, [%rd106], %f141;
	add.s32 	%r147, %r144, 2;
	mul.wide.u32 	%rd109, %r147, 4;
	add.s64 	%rd110, %rd3, %rd109;
	add.s32 	%r148, %r142, 2;
	mul.wide.u32 	%rd111, %r148, 4;
	add.s64 	%rd112, %rd1, %rd111;
	ld.global.f32 	%f143, [%rd112];
	atom.global.add.f32 	%f144, [%rd110], %f143;
$L__BB0_18:
	setp.ne.s32 	%p23, %r1, 0;
	bar.sync 	0;
	@%p23 bra 	$L__BB0_79;
	ld.global.u32 	%r24, [%rd4];
	setp.eq.s32 	%p24, %r24, 0;
	mov.b32 	%r176, 0;
	@%p24 bra 	$L__BB0_21;
	ld.global.f32 	%f145, [%rd3];
	cvt.rn.f32.u32 	%f146, %r24;
	div.rn.f32 	%f147, %f145, %f146;
	st.global.f32 	[%rd3], %f147;
	ld.global.u32 	%r176, [%rd4];
$L__BB0_21:
	setp.eq.s32 	%p25, %r176, 0;
	mov.b32 	%r177, 0;
	@%p25 bra 	$L__BB0_23;
	ld.global.f32 	%f148, [%rd3+4];
	cvt.rn.f32.u32 	%f149, %r176;
	div.rn.f32 	%f150, %f148, %f149;
	st.global.f32 	[%rd3+4], %f150;
	ld.global.u32 	%r177, [%rd4];
$L__BB0_23:
	setp.eq.s32 	%p26, %r177, 0;
	@%p26 bra 	$L__BB0_25;
	ld.global.f32 	%f151, [%rd3+8];
	cvt.rn.f32.u32 	%f152, %r177;
	div.rn.f32 	%f153, %f151, %f152;
	st.global.f32 	[%rd3+8], %f153;
$L__BB0_25:
	ld.global.u32 	%r29, [%rd4+4];
	setp.eq.s32 	%p27, %r29, 0;
	mov.b32 	%r178, 0;
	@%p27 bra 	$L__BB0_27;
	ld.global.f32 	%f154, [%rd3+12];
	cvt.rn.f32.u32 	%f155, %r29;
	div.rn.f32 	%f156, %f154, %f155;
	st.global.f32 	[%rd3+12], %f156;
	ld.global.u32 	%r178, [%rd4+4];
$L__BB0_27:
	setp.eq.s32 	%p28, %r178, 0;
	mov.b32 	%r179, 0;
	@%p28 bra 	$L__BB0_29;
	ld.global.f32 	%f157, [%rd3+16];
	cvt.rn.f32.u32 	%f158, %r178;
	div.rn.f32 	%f159, %f157, %f158;
	st.global.f32 	[%rd3+16], %f159;
	ld.global.u32 	%r179, [%rd4+4];
$L__BB0_29:
	setp.eq.s32 	%p29, %r179, 0;
	@%p29 bra 	$L__BB0_31;
	ld.global.f32 	%f160, [%rd3+20];
	cvt.rn.f32.u32 	%f161, %r179;
	div.rn.f32 	%f162, %f160, %f161;
	st.global.f32 	[%rd3+20], %f162;
$L__BB0_31:
	ld.global.u32 	%r34, [%rd4+8];
	setp.eq.s32 	%p30, %r34, 0;
	mov.b32 	%r180, 0;
	@%p30 bra 	$L__BB0_33;
	ld.global.f32 	%f163, [%rd3+24];
	cvt.rn.f32.u32 	%f164, %r34;
	div.rn.f32 	%f165, %f163, %f164;
	st.global.f32 	[%rd3+24], %f165;
	ld.global.u32 	%r180, [%rd4+8];
$L__BB0_33:
	setp.eq.s32 	%p31, %r180, 0;
	mov.b32 	%r181, 0;
	@%p31 bra 	$L__BB0_35;
	ld.global.f32 	%f166, [%rd3+28];
	cvt.rn.f32.u32 	%f167, %r180;
	div.rn.f32 	%f168, %f166, %f167;
	st.global.f32 	[%rd3+28], %f168;
	ld.global.u32 	%r181, [%rd4+8];
$L__BB0_35:
	setp.eq.s32 	%p32, %r181, 0;
	@%p32 bra 	$L__BB0_37;
	ld.global.f32 	%f169, [%rd3+32];
	cvt.rn.f32.u32 	%f170, %r181;
	div.rn.f32 	%f171, %f169, %f170;
	st.global.f32 	[%rd3+32], %f171;
$L__BB0_37:
	ld.global.u32 	%r39, [%rd4+12];
	setp.eq.s32 	%p33, %r39, 0;
	mov.b32 	%r182, 0;
	@%p33 bra 	$L__BB0_39;
	ld.global.f32 	%f172, [%rd3+36];
	cvt.rn.f32.u32 	%f173, %r39;
	div.rn.f32 	%f174, %f172, %f173;
	st.global.f32 	[%rd3+36], %f174;
	ld.global.u32 	%r182, [%rd4+12];
$L__BB0_39:
	setp.eq.s32 	%p34, %r182, 0;
	mov.b32 	%r183, 0;
	@%p34 bra 	$L__BB0_41;
	ld.global.f32 	%f175, [%rd3+40];
	cvt.rn.f32.u32 	%f176, %r182;
	div.rn.f32 	%f177, %f175, %f176;
	st.global.f32 	[%rd3+40], %f177;
	ld.global.u32 	%r183, [%rd4+12];
$L__BB0_41:
	setp.eq.s32 	%p35, %r183, 0;
	@%p35 bra 	$L__BB0_43;
	ld.global.f32 	%f178, [%rd3+44];
	cvt.rn.f32.u32 	%f179, %r183;
	div.rn.f32 	%f180, %f178, %f179;
	st.global.f32 	[%rd3+44], %f180;
$L__BB0_43:
	ld.global.u32 	%r44, [%rd4+16];
	setp.eq.s32 	%p36, %r44, 0;
	mov.b32 	%r184, 0;
	@%p36 bra 	$L__BB0_45;
	ld.global.f32 	%f181, [%rd3+48];
	cvt.rn.f32.u32 	%f182, %r44;
	div.rn.f32 	%f183, %f181, %f182;
	st.global.f32 	[%rd3+48], %f183;
	ld.global.u32 	%r184, [%rd4+16];
$L__BB0_45:
	setp.eq.s32 	%p37, %r184, 0;
	mov.b32 	%r185, 0;
	@%p37 bra 	$L__BB0_47;
	ld.global.f32 	%f184, [%rd3+52];
	cvt.rn.f32.u32 	%f185, %r184;
	div.rn.f32 	%f186, %f184, %f185;
	st.global.f32 	[%rd3+52], %f186;
	ld.global.u32 	%r185, [%rd4+16];
$L__BB0_47:
	setp.eq.s32 	%p38, %r185, 0;
	@%p38 bra 	$L__BB0_49;
	ld.global.f32 	%f187, [%rd3+56];
	cvt.rn.f32.u32 	%f188, %r185;
	div.rn.f32 	%f189, %f187, %f188;
	st.global.f32 	[%rd3+56], %f189;
$L__BB0_49:
	ld.global.u32 	%r49, [%rd4+20];
	setp.eq.s32 	%p39, %r49, 0;
	mov.b32 	%r186, 0;
	@%p39 bra 	$L__BB0_51;
	ld.global.f32 	%f190, [%rd3+60];
	cvt.rn.f32.u32 	%f191, %r49;
	div.rn.f32 	%f192, %f190, %f191;
	st.global.f32 	[%rd3+60], %f192;
	ld.global.u32 	%r186, [%rd4+20];
$L__BB0_51:
	setp.eq.s32 	%p40, %r186, 0;
	mov.b32 	%r187, 0;
	@%p40 bra 	$L__BB0_53;
	ld.global.f32 	%f193, [%rd3+64];
	cvt.rn.f32.u32 	%f194, %r186;
	div.rn.f32 	%f195, %f193, %f194;
	st.global.f32 	[%rd3+64], %f195;
	ld.global.u32 	%r187, [%rd4+20];
$L__BB0_53:
	setp.eq.s32 	%p41, %r187, 0;
	@%p41 bra 	$L__BB0_55;
	ld.global.f32 	%f196, [%rd3+68];
	cvt.rn.f32.u32 	%f197, %r187;
	div.rn.f32 	%f198, %f196, %f197;
	st.global.f32 	[%rd3+68], %f198;
$L__BB0_55:
	ld.global.u32 	%r54, [%rd4+24];
	setp.eq.s32 	%p42, %r54, 0;
	mov.b32 	%r188, 0;
	@%p42 bra 	$L__BB0_57;
	ld.global.f32 	%f199, [%rd3+72];
	cvt.rn.f32.u32 	%f200, %r54;
	div.rn.f32 	%f201, %f199, %f200;
	st.global.f32 	[%rd3+72], %f201;
	ld.global.u32 	%r188, [%rd4+24];
$L__BB0_57:
	setp.eq.s32 	%p43, %r188, 0;
	mov.b32 	%r189, 0;
	@%p43 bra 	$L__BB0_59;
	ld.global.f32 	%f202, [%rd3+76];
	cvt.rn.f32.u32 	%f203, %r188;
	div.rn.f32 	%f204, %f202, %f203;
	st.global.f32 	[%rd3+76], %f204;
	ld.global.u32 	%r189, [%rd4+24];
$L__BB0_59:
	setp.eq.s32 	%p44, %r189, 0;
	@%p44 bra 	$L__BB0_61;
	ld.global.f32 	%f205, [%rd3+80];
	cvt.rn.f32.u32 	%f206, %r189;
	div.rn.f32 	%f207, %f205, %f206;
	st.global.f32 	[%rd3+80], %f207;
$L__BB0_61:
	ld.global.u32 	%r59, [%rd4+28];
	setp.eq.s32 	%p45, %r59, 0;
	mov.b32 	%r190, 0;
	@%p45 bra 	$L__BB0_63;
	ld.global.f32 	%f208, [%rd3+84];
	cvt.rn.f32.u32 	%f209, %r59;
	div.rn.f32 	%f210, %f208, %f209;
	st.global.f32 	[%rd3+84], %f210;
	ld.global.u32 	%r190, [%rd4+28];
$L__BB0_63:
	setp.eq.s32 	%p46, %r190, 0;
	mov.b32 	%r191, 0;
	@%p46 bra 	$L__BB0_65;
	ld.global.f32 	%f211, [%rd3+88];
	cvt.rn.f32.u32 	%f212, %r190;
	div.rn.f32 	%f213, %f211, %f212;
	st.global.f32 	[%rd3+88], %f213;
	ld.global.u32 	%r191, [%rd4+28];
$L__BB0_65:
	setp.eq.s32 	%p47, %r191, 0;
	@%p47 bra 	$L__BB0_67;
	ld.global.f32 	%f214, [%rd3+92];
	cvt.rn.f32.u32 	%f215, %r191;
	div.rn.f32 	%f216, %f214, %f215;
	st.global.f32 	[%rd3+92], %f216;
$L__BB0_67:
	ld.global.u32 	%r64, [%rd4+32];
	setp.eq.s32 	%p48, %r64, 0;
	mov.b32 	%r192, 0;
	@%p48 bra 	$L__BB0_69;
	ld.global.f32 	%f217, [%rd3+96];
	cvt.rn.f32.u32 	%f218, %r64;
	div.rn.f32 	%f219, %f217, %f218;
	st.global.f32 	[%rd3+96], %f219;
	ld.global.u32 	%r192, [%rd4+32];
$L__BB0_69:
	setp.eq.s32 	%p49, %r192, 0;
	mov.b32 	%r193, 0;
	@%p49 bra 	$L__BB0_71;
	ld.global.f32 	%f220, [%rd3+100];
	cvt.rn.f32.u32 	%f221, %r192;
	div.rn.f32 	%f222, %f220, %f221;
	st.global.f32 	[%rd3+100], %f222;
	ld.global.u32 	%r193, [%rd4+32];
$L__BB0_71:
	setp.eq.s32 	%p50, %r193, 0;
	@%p50 bra 	$L__BB0_73;
	ld.global.f32 	%f223, [%rd3+104];
	cvt.rn.f32.u32 	%f224, %r193;
	div.rn.f32 	%f225, %f223, %f224;
	st.global.f32 	[%rd3+104], %f225;
$L__BB0_73:
	ld.global.u32 	%r69, [%rd4+36];
	setp.eq.s32 	%p51, %r69, 0;
	mov.b32 	%r194, 0;
	@%p51 bra 	$L__BB0_75;
	ld.global.f32 	%f226, [%rd3+108];
	cvt.rn.f32.u32 	%f227, %r69;
	div.rn.f32 	%f228, %f226, %f227;
	st.global.f32 	[%rd3+108], %f228;
	ld.global.u32 	%r194, [%rd4+36];
$L__BB0_75:
	setp.eq.s32 	%p52, %r194, 0;
	mov.b32 	%r195, 0;
	@%p52 bra 	$L__BB0_77;
	ld.global.f32 	%f229, [%rd3+112];
	cvt.rn.f32.u32 	%f230, %r194;
	div.rn.f32 	%f231, %f229, %f230;
	st.global.f32 	[%rd3+112], %f231;
	ld.global.u32 	%r195, [%rd4+36];
$L__BB0_77:
	setp.eq.s32 	%p53, %r195, 0;
	@%p53 bra 	$L__BB0_79;
	ld.global.f32 	%f232, [%rd3+116];
	cvt.rn.f32.u32 	%f233, %r195;
	div.rn.f32 	%f234, %f232, %f233;
	st.global.f32 	[%rd3+116], %f234;
$L__BB0_79:
	ret;

}


// ===== COMPILED SASS (sm_100) =====

	.target	sm_100

	.elftype	@"ET_EXEC"


//--------------------- .note.nv.tkinfo           --------------------------
	.section	.note.nv.tkinfo,"",@"SHT_NOTE"
	.sectionflags	@"SHF_NOTE_NV_TKINFO"
	.tkinfo
        /*0018*/ 	.word	0x00000002
        /*0030*/ 	.string	""
        /*0030*/ 	.string	"ptxas"
        /*0030*/ 	.string	"Cuda compilation tools, release 13.0, V13.0.88"
        /*0030*/ 	.string	"Build cuda_13.0.r13.0/compiler.36424714_0"
        /*0030*/ 	.string	"-arch sm_100 -m 64 "



//--------------------- .note.nv.cuinfo           --------------------------
	.section	.note.nv.cuinfo,"",@"SHT_NOTE"
	.sectionflags	@"SHF_NOTE_NV_CUINFO"
        /*0018*/ 	.short	0x0002
        /*001a*/ 	.short	0x0064
        /*001c*/ 	.short	0x0082
	.zero		2


//--------------------- .nv.info                  --------------------------
	.section	.nv.info,"",@"SHT_CUDA_INFO"
	.align	4


	//----- nvinfo : EIATTR_REGCOUNT
	.align		4
        /*0000*/ 	.byte	0x04, 0x2f
        /*0002*/ 	.short	(.L_1 - .L_0)
	.align		4
.L_0:
        /*0004*/ 	.word	index@(_Z6kerneljjPfS_PjS0_Pb)
        /*0008*/ 	.word	0x00000020


	//----- nvinfo : EIATTR_FRAME_SIZE
	.align		4
.L_1:
        /*000c*/ 	.byte	0x04, 0x11
        /*000e*/ 	.short	(.L_3 - .L_2)
	.align		4
.L_2:
        /*0010*/ 	.word	index@($__internal_0_$__cuda_sm3x_div_rn_noftz_f32_slowpath)
        /*0014*/ 	.word	0x00000000


	//----- nvinfo : EIATTR_FRAME_SIZE
	.align		4
.L_3:
        /*0018*/ 	.byte	0x04, 0x11
        /*001a*/ 	.short	(.L_5 - .L_4)
	.align		4
.L_4:
        /*001c*/ 	.word	index@(_Z6kerneljjPfS_PjS0_Pb)
        /*0020*/ 	.word	0x00000000


	//----- nvinfo : EIATTR_MIN_STACK_SIZE
	.align		4
.L_5:
        /*0024*/ 	.byte	0x04, 0x12
        /*0026*/ 	.short	(.L_7 - .L_6)
	.align		4
.L_6:
        /*0028*/ 	.word	index@(_Z6kerneljjPfS_PjS0_Pb)
        /*002c*/ 	.word	0x00000000
.L_7:


//--------------------- .nv.compat                --------------------------
	.section	.nv.compat,"",@"SHT_CUDA_COMPAT_INFO"
	.align	4
        /*0000*/ 	.byte	0x02, 0x09, 0x00, 0x00, 0x02, 0x02, 0x01, 0x00, 0x02, 0x05, 0x05, 0x00, 0x03, 0x07, 0x01, 0x01
        /*0010*/ 	.byte	0x02, 0x03, 0x00, 0x00, 0x02, 0x06, 0x01, 0x00, 0x04, 0x0b, 0x08, 0x00, 0x01, 0x00, 0x00, 0x00
        /*0020*/ 	.byte	0x00, 0x00, 0x00, 0x00


//--------------------- .nv.info._Z6kerneljjPfS_PjS0_Pb --------------------------
	.section	.nv.info._Z6kerneljjPfS_PjS0_Pb,"",@"SHT_CUDA_INFO"
	.sectionflags	@""
	.align	4


	//----- nvinfo : EIATTR_CUDA_API_VERSION
	.align		4
        /*0000*/ 	.byte	0x04, 0x37
        /*0002*/ 	.short	(.L_9 - .L_8)
.L_8:
        /*0004*/ 	.word	0x00000082


	//----- nvinfo : EIATTR_KPARAM_INFO
	.align		4
.L_9:
        /*0008*/ 	.byte	0x04, 0x17
        /*000a*/ 	.short	(.L_11 - .L_10)
.L_10:
        /*000c*/ 	.word	0x00000000
        /*0010*/ 	.short	0x0006
        /*0012*/ 	.short	0x0028
        /*0014*/ 	.byte	0x00, 0xf5, 0x21, 0x00


	//----- nvinfo : EIATTR_KPARAM_INFO
	.align		4
.L_11:
        /*0018*/ 	.byte	0x04, 0x17
        /*001a*/ 	.short	(.L_13 - .L_12)
.L_12:
        /*001c*/ 	.word	0x00000000
        /*0020*/ 	.short	0x0005
        /*0022*/ 	.short	0x0020
        /*0024*/ 	.byte	0x00, 0xf5, 0x21, 0x00


	//----- nvinfo : EIATTR_KPARAM_INFO
	.align		4
.L_13:
        /*0028*/ 	.byte	0x04, 0x17
        /*002a*/ 	.short	(.L_15 - .L_14)
.L_14:
        /*002c*/ 	.word	0x00000000
        /*0030*/ 	.short	0x0004
        /*0032*/ 	.short	0x0018
        /*0034*/ 	.byte	0x00, 0xf5, 0x21, 0x00


	//----- nvinfo : EIATTR_KPARAM_INFO
	.align		4
.L_15:
        /*0038*/ 	.byte	0x04, 0x17
        /*003a*/ 	.short	(.L_17 - .L_16)
.L_16:
        /*003c*/ 	.word	0x00000000
        /*0040*/ 	.short	0x0003
        /*0042*/ 	.short	0x0010
        /*0044*/ 	.byte	0x00, 0xf5, 0x21, 0x00


	//----- nvinfo : EIATTR_KPARAM_INFO
	.align		4
.L_17:
        /*0048*/ 	.byte	0x04, 0x17
        /*004a*/ 	.short	(.L_19 - .L_18)
.L_18:
        /*004c*/ 	.word	0x00000000
        /*0050*/ 	.short	0x0002
        /*0052*/ 	.short	0x0008
        /*0054*/ 	.byte	0x00, 0xf5, 0x21, 0x00


	//----- nvinfo : EIATTR_KPARAM_INFO
	.align		4
.L_19:
        /*0058*/ 	.byte	0x04, 0x17
        /*005a*/ 	.short	(.L_21 - .L_20)
.L_20:
        /*005c*/ 	.word	0x00000000
        /*0060*/ 	.short	0x0001
        /*0062*/ 	.short	0x0004
        /*0064*/ 	.byte	0x00, 0xf0, 0x11, 0x00


	//----- nvinfo : EIATTR_KPARAM_INFO
	.align		4
.L_21:
        /*0068*/ 	.byte	0x04, 0x17
        /*006a*/ 	.short	(.L_23 - .L_22)
.L_22:
        /*006c*/ 	.word	0x00000000
        /*0070*/ 	.short	0x0000
        /*0072*/ 	.short	0x0000
        /*0074*/ 	.byte	0x00, 0xf0, 0x11, 0x00


	//----- nvinfo : EIATTR_SPARSE_MMA_MASK
	.align		4
.L_23:
        /*0078*/ 	.byte	0x03, 0x50
        /*007a*/ 	.short	0x0000


	//----- nvinfo : EIATTR_MAXREG_COUNT
	.align		4
        /*007c*/ 	.byte	0x03, 0x1b
        /*007e*/ 	.short	0x00ff


	//----- nvinfo : EIATTR_NUM_BARRIERS
	.align		4
        /*0080*/ 	.byte	0x02, 0x4c
        /*0082*/ 	.byte	0x01
	.zero		1


	//----- nvinfo : EIATTR_MERCURY_ISA_VERSION
	.align		4
        /*0084*/ 	.byte	0x03, 0x5f
        /*0086*/ 	.short	0x0101


	//----- nvinfo : EIATTR_VRC_CTA_INIT_COUNT
	.align		4
        /*0088*/ 	.byte	0x02, 0x4a
	.zero		1
	.zero		1


	//----- nvinfo : EIATTR_EXIT_INSTR_OFFSETS
	.align		4
        /*008c*/ 	.byte	0x04, 0x1c
        /*008e*/ 	.short	(.L_25 - .L_24)


	//   ....[0]....
.L_24:
        /*0090*/ 	.word	0x000018a0


	//   ....[1]....
        /*0094*/ 	.word	0x00003d20


	//   ....[2]....
        /*0098*/ 	.word	0x00003e30


	//----- nvinfo : EIATTR_CRS_STACK_SIZE
	.align		4
.L_25:
        /*009c*/ 	.byte	0x04, 0x1e
        /*009e*/ 	.short	(.L_27 - .L_26)
.L_26:
        /*00a0*/ 	.word	0x00000000


	//----- nvinfo : EIATTR_CBANK_PARAM_SIZE
	.align		4
.L_27:
        /*00a4*/ 	.byte	0x03, 0x19
        /*00a6*/ 	.short	0x0030


	//----- nvinfo : EIATTR_PARAM_CBANK
	.align		4
        /*00a8*/ 	.byte	0x04, 0x0a
        /*00aa*/ 	.short	(.L_29 - .L_28)
	.align		4
.L_28:
        /*00ac*/ 	.word	index@(.nv.constant0._Z6kerneljjPfS_PjS0_Pb)
        /*00b0*/ 	.short	0x0380
        /*00b2*/ 	.short	0x0030


	//----- nvinfo : EIATTR_SW_WAR
	.align		4
.L_29:
        /*00b4*/ 	.byte	0x04, 0x36
        /*00b6*/ 	.short	(.L_31 - .L_30)
.L_30:
        /*00b8*/ 	.word	0x00000008
.L_31:


//--------------------- .nv.callgraph             --------------------------
	.section	.nv.callgraph,"",@"SHT_CUDA_CALLGRAPH"
	.align	4
	.sectionentsize	8
	.align		4
        /*0000*/ 	.word	0x00000000
	.align		4
        /*0004*/ 	.word	0xffffffff
	.align		4
        /*0008*/ 	.word	0x00000000
	.align		4
        /*000c*/ 	.word	0xfffffffe
	.align		4
        /*0010*/ 	.word	0x00000000
	.align		4
        /*0014*/ 	.word	0xfffffffd
	.align		4
        /*0018*/ 	.word	0x00000000
	.align		4
        /*001c*/ 	.word	0xfffffffc


//--------------------- .text._Z6kerneljjPfS_PjS0_Pb --------------------------
	.section	.text._Z6kerneljjPfS_PjS0_Pb,"ax",@progbits
	.align	128
        .global         _Z6kerneljjPfS_PjS0_Pb
        .type           _Z6kerneljjPfS_PjS0_Pb,@function
        .size           _Z6kerneljjPfS_PjS0_Pb,(.L_x_80 - _Z6kerneljjPfS_PjS0_Pb)
        .other          _Z6kerneljjPfS_PjS0_Pb,@"STO_CUDA_ENTRY STV_DEFAULT"
_Z6kerneljjPfS_PjS0_Pb:
.text._Z6kerneljjPfS_PjS0_Pb:
[----:B------:R-:W-:Y:S01]  /*0000*/  LDC R1, c[0x0][0x37c] ;  /* 0x0000df00ff017b82 */ /* 0x000fe20000000800 */
[----:B------:R-:W0:Y:S07]  /*0010*/  S2R R3, SR_TID.X ;  /* 0x0000000000037919 */ /* 0x000e2e0000002100 */
[----:B------:R-:W0:Y:S01]  /*0020*/  S2UR UR4, SR_CTAID.X ;  /* 0x00000000000479c3 */ /* 0x000e220000002500 */
[----:B------:R-:W-:Y:S07]  /*0030*/  BSSY.RECONVERGENT B0, `(.L_x_0) ;  /* 0x0000018000007945 */ /* 0x000fee0003800200 */
[----:B------:R-:W0:Y:S08]  /*0040*/  LDC R0, c[0x0][0x360] ;  /* 0x0000d800ff007b82 */ /* 0x000e300000000800 */
[----:B------:R-:W1:Y:S01]  /*0050*/  LDC.64 R4, c[0x0][0x380] ;  /* 0x0000e000ff047b82 */ /* 0x000e620000000a00 */
[----:B0-----:R-:W-:Y:S01]  /*0060*/  IMAD R0, R0, UR4, R3 ;  /* 0x0000000400007c24 */ /* 0x001fe2000f8e0203 */
[----:B------:R-:W0:Y:S04]  /*0070*/  LDCU.64 UR4, c[0x0][0x358] ;  /* 0x00006b00ff0477ac */ /* 0x000e280008000a00 */
[----:B------:R-:W-:-:S02]  /*0080*/  ISETP.NE.AND P1, PT, R0, RZ, PT ;  /* 0x000000ff0000720c */ /* 0x000fc40003f25270 */
[C---:B------:R-:W-:Y:S01]  /*0090*/  ISETP.NE.AND P0, PT, R0.reuse, RZ, PT ;  /* 0x000000ff0000720c */ /* 0x040fe20003f05270 */
[----:B-1----:R-:W-:-:S05]  /*00a0*/  IMAD R6, R0, R5, RZ ;  /* 0x0000000500067224 */ /* 0x002fca00078e02ff */
[----:B------:R-:W-:-:S04]  /*00b0*/  VIADDMNMX.U32 R7, R6, R5, R4, PT ;  /* 0x0000000506077246 */ /* 0x000fc80003800004 */
[----:B------:R-:W-:Y:S01]  /*00c0*/  ISETP.GT.U32.AND P2, PT, R7, R6, PT ;  /* 0x000000060700720c */ /* 0x000fe20003f44070 */
[----:B------:R-:W-:-:S12]  /*00d0*/  @P1 BRA `(.L_x_1) ;  /* 0x0000000000341947 */ /* 0x000fd80003800000 */
[----:B------:R-:W0:Y:S08]  /*00e0*/  LDC.64 R2, c[0x0][0x3a8] ;  /* 0x0000ea00ff027b82 */ /* 0x000e300000000a00 */
[----:B------:R-:W1:Y:S01]  /*00f0*/  LDC.64 R4, c[0x0][0x3a0] ;  /* 0x0000e800ff047b82 */ /* 0x000e620000000a00 */
[----:B0-----:R2:W-:Y:S04]  /*0100*/  STG.E.U8 desc[UR4][R2.64], RZ ;  /* 0x000000ff02007986 */ /* 0x0015e8000c101104 */
[----:B-1----:R2:W-:Y:S04]  /*0110*/  STG.E desc[UR4][R4.64], RZ ;  /* 0x000000ff04007986 */ /* 0x0025e8000c101904 */
[----:B------:R2:W-:Y:S04]  /*0120*/  STG.E desc[UR4][R4.64+0x4], RZ ;  /* 0x000004ff04007986 */ /* 0x0005e8000c101904 */
[----:B------:R2:W-:Y:S04]  /*0130*/  STG.E desc[UR4][R4.64+0x8], RZ ;  /* 0x000008ff04007986 */ /* 0x0005e8000c101904 */
[----:B------:R2:W-:Y:S04]  /*0140*/  STG.E desc[UR4][R4.64+0xc], RZ ;  /* 0x00000cff04007986 */ /* 0x0005e8000c101904 */
[----:B------:R2:W-:Y:S04]  /*0150*/  STG.E desc[UR4][R4.64+0x10], RZ ;  /* 0x000010ff04007986 */ /* 0x0005e8000c101904 */
[----:B------:R2:W-:Y:S04]  /*0160*/  STG.E desc[UR4][R4.64+0x14], RZ ;  /* 0x000014ff04007986 */ /* 0x0005e8000c101904 */
[----:B------:R2:W-:Y:S04]  /*0170*/  STG.E desc[UR4][R4.64+0x18], RZ ;  /* 0x000018ff04007986 */ /* 0x0005e8000c101904 */
[----:B------:R2:W-:Y:S04]  /*0180*/  STG.E desc[UR4][R4.64+0x1c], RZ ;  /* 0x00001cff04007986 */ /* 0x0005e8000c101904 */
[----:B------:R2:W-:Y:S04]  /*0190*/  STG.E desc[UR4][R4.64+0x20], RZ ;  /* 0x000020ff04007986 */ /* 0x0005e8000c101904 */
[----:B------:R2:W-:Y:S02]  /*01a0*/  STG.E desc[UR4][R4.64+0x24], RZ ;  /* 0x000024ff04007986 */ /* 0x0005e4000c101904 */
.L_x_1:
[----:B0-----:R-:W-:Y:S05]  /*01b0*/  BSYNC.RECONVERGENT B0 ;  /* 0x0000000000007941 */ /* 0x001fea0003800200 */
.L_x_0:
[----:B------:R-:W-:Y:S06]  /*01c0*/  BAR.SYNC.DEFER_BLOCKING 0x0 ;  /* 0x0000000000007b1d */ /* 0x000fec0000010000 */
[----:B------:R-:W-:Y:S05]  /*01d0*/  @!P2 BRA `(.L_x_2) ;  /* 0x00000008005ca947 */ /* 0x000fea0003800000 */
[----:B------:R-:W0:Y:S01]  /*01e0*/  LDC.64 R14, c[0x0][0x398] ;  /* 0x0000e600ff0e7b82 */ /* 0x000e220000000a00 */
[----:B--2---:R-:W-:Y:S01]  /*01f0*/  HFMA2 R3, -RZ, RZ, 0, 1.78813934326171875e-07 ;  /* 0x00000003ff037431 */ /* 0x004fe200000001ff */
[----:B------:R-:W-:-:S04]  /*0200*/  MOV R10, R6 ;  /* 0x00000006000a7202 */ /* 0x000fc80000000f00 */
[C---:B------:R-:W-:Y:S02]  /*0210*/  IMAD R8, R6.reuse, R3, 0x1 ;  /* 0x0000000106087424 */ /* 0x040fe400078e0203 */
[----:B0-----:R-:W-:-:S07]  /*0220*/  IMAD.WIDE.U32 R14, R6, 0x4, R14 ;  /* 0x00000004060e7825 */ /* 0x001fce00078e000e */
.L_x_3:
[----:B------:R-:W0:Y:S01]  /*0230*/  LDC.64 R28, c[0x0][0x388] ;  /* 0x0000e200ff1c7b82 */ /* 0x000e220000000a00 */
[C---:B---3--:R-:W-:Y:S02]  /*0240*/  IADD3 R13, PT, PT, R8.reuse, -0x1, RZ ;  /* 0xffffffff080d7810 */ /* 0x048fe40007ffe0ff */
[----:B------:R-:W-:-:S05]  /*0250*/  IADD3 R9, PT, PT, R8, 0x1, RZ ;  /* 0x0000000108097810 */ /* 0x000fca0007ffe0ff */
[----:B------:R-:W1:Y:S01]  /*0260*/  LDC.64 R4, c[0x0][0x390] ;  /* 0x0000e400ff047b82 */ /* 0x000e620000000a00 */
[----:B0-----:R-:W-:-:S04]  /*0270*/  IMAD.WIDE.U32 R12, R13, 0x4, R28 ;  /* 0x000000040d0c7825 */ /* 0x001fc800078e001c */
[--C-:B------:R-:W-:Y:S02]  /*0280*/  IMAD.WIDE.U32 R18, R8, 0x4, R28.reuse ;  /* 0x0000000408127825 */ /* 0x100fe400078e001c */
[----:B------:R-:W2:Y:S02]  /*0290*/  LDG.E R12, desc[UR4][R12.64] ;  /* 0x000000040c0c7981 */ /* 0x000ea4000c1e1900 */
[----:B------:R-:W-:Y:S02]  /*02a0*/  IMAD.WIDE.U32 R28, R9, 0x4, R28 ;  /* 0x00000004091c7825 */ /* 0x000fe400078e001c */
[----:B-1----:R-:W2:Y:S04]  /*02b0*/  LDG.E R3, desc[UR4][R4.64] ;  /* 0x0000000404037981 */ /* 0x002ea8000c1e1900 */
[----:B------:R-:W3:Y:S04]  /*02c0*/  LDG.E R11, desc[UR4][R18.64] ;  /* 0x00000004120b7981 */ /* 0x000ee8000c1e1900 */
[----:B------:R-:W3:Y:S04]  /*02d0*/  LDG.E R2, desc[UR4][R4.64+0x4] ;  /* 0x0000040404027981 */ /* 0x000ee8000c1e1900 */
[----:B------:R-:W4:Y:S04]  /*02e0*/  LDG.E R9, desc[UR4][R28.64] ;  /* 0x000000041c097981 */ /* 0x000f28000c1e1900 */
[----:B------:R-:W4:Y:S04]  /*02f0*/  LDG.E R23, desc[UR4][R4.64+0x8] ;  /* 0x0000080404177981 */ /* 0x000f28000c1e1900 */
[----:B------:R-:W5:Y:S04]  /*0300*/  LDG.E R21, desc[UR4][R4.64+0xc] ;  /* 0x00000c0404157981 */ /* 0x000f68000c1e1900 */
        /* <DEDUP_REMOVED lines=8> */
[----:B------:R-:W5:Y:S01]  /*0390*/  LDG.E R27, desc[UR4][R4.64+0x68] ;  /* 0x00006804041b7981 */ /* 0x000f62000c1e1900 */
[----:B--2---:R-:W-:-:S04]  /*03a0*/  FADD R0, R12, -R3 ;  /* 0x800000030c007221 */ /* 0x004fc80000000000 */
[----:B------:R-:W-:Y:S01]  /*03b0*/  FFMA R0, R0, R0, RZ ;  /* 0x0000000000007223 */ /* 0x000fe200000000ff */
[----:B---3--:R-:W-:Y:S02]  /*03c0*/  FADD R3, R11, -R2 ;  /* 0x800000020b037221 */ /* 0x008fe40000000000 */
[----:B------:R-:W2:Y:S02]  /*03d0*/  LDG.E R2, desc[UR4][R4.64+0x34] ;  /* 0x0000340404027981 */ /* 0x000ea4000c1e1900 */
[----:B------:R-:W-:Y:S02]  /*03e0*/  FFMA R0, R3, R3, R0 ;  /* 0x0000000303007223 */ /* 0x000fe40000000000 */
[----:B------:R-:W3:Y:S01]  /*03f0*/  LDG.E R3, desc[UR4][R4.64+0x48] ;  /* 0x0000480404037981 */ /* 0x000ee2000c1e1900 */
[----:B----4-:R-:W-:-:S04]  /*0400*/  FADD R23, R9, -R23 ;  /* 0x8000001709177221 */ /* 0x010fc80000000000 */
[----:B------:R-:W-:Y:S01]  /*0410*/  FFMA R19, R23, R23, R0 ;  /* 0x0000001717137223 */ /* 0x000fe20000000000 */
[----:B-----5:R-:W-:Y:S01]  /*0420*/  FADD R0, R12, -R21 ;  /* 0x800000150c007221 */ /* 0x020fe20000000000 */
[----:B------:R-:W4:Y:S01]  /*0430*/  LDG.E R23, desc[UR4][R4.64+0x30] ;  /* 0x0000300404177981 */ /* 0x000f22000c1e1900 */
[----:B------:R-:W-:-:S03]  /*0440*/  FADD R28, R11, -R26 ;  /* 0x8000001a0b1c7221 */ /* 0x000fc60000000000 */
[----:B------:R-:W5:Y:S04]  /*0450*/  LDG.E R21, desc[UR4][R4.64+0x3c] ;  /* 0x00003c0404157981 */ /* 0x000f68000c1e1900 */
[----:B------:R-:W3:Y:S01]  /*0460*/  LDG.E R26, desc[UR4][R4.64+0x40] ;  /* 0x00004004041a7981 */ /* 0x000ee2000c1e1900 */
[----:B------:R-:W-:-:S04]  /*0470*/  FFMA R25, R0, R0, RZ ;  /* 0x0000000000197223 */ /* 0x000fc800000000ff */
[----:B------:R-:W-:Y:S02]  /*0480*/  FFMA R25, R28, R28, R25 ;  /* 0x0000001c1c197223 */ /* 0x000fe40000000019 */
[----:B------:R-:W3:Y:S01]  /*0490*/  LDG.E R28, desc[UR4][R4.64+0x4c] ;  /* 0x00004c04041c7981 */ /* 0x000ee2000c1e1900 */
[----:B------:R-:W-:Y:S01]  /*04a0*/  FADD R0, R12, -R17 ;  /* 0x800000110c007221 */ /* 0x000fe20000000000 */
[----:B------:R-:W-:Y:S01]  /*04b0*/  FADD R22, R9, -R22 ;  /* 0x8000001609167221 */ /* 0x000fe20000000000 */
[----:B------:R-:W-:Y:S02]  /*04c0*/  FADD R17, R11, -R24 ;  /* 0x800000180b117221 */ /* 0x000fe40000000000 */
[----:B------:R-:W-:Y:S01]  /*04d0*/  FFMA R0, R0, R0, RZ ;  /* 0x0000000000007223 */ /* 0x000fe200000000ff */
[----:B------:R-:W-:Y:S01]  /*04e0*/  FFMA R25, R22, R22, R25 ;  /* 0x0000001616197223 */ /* 0x000fe20000000019 */
[----:B------:R-:W-:Y:S01]  /*04f0*/  FMNMX R22, R19, 3.40282346638528859812e+38, PT ;  /* 0x7f7fffff13167809 */ /* 0x000fe20003800000 */
[----:B------:R-:W-:Y:S01]  /*0500*/  FADD R16, R9, -R16 ;  /* 0x8000001009107221 */ /* 0x000fe20000000000 */
[----:B------:R-:W-:Y:S01]  /*0510*/  FFMA R17, R17, R17, R0 ;  /* 0x0000001111117223 */ /* 0x000fe20000000000 */
[----:B------:R-:W-:Y:S01]  /*0520*/  FADD R0, R12, -R13 ;  /* 0x8000000d0c007221 */ /* 0x000fe20000000000 */
[----:B------:R-:W-:Y:S01]  /*0530*/  FSETP.GEU.AND P4, PT, R25, R22, PT ;  /* 0x000000161900720b */ /* 0x000fe20003f8e000 */
[----:B------:R-:W-:Y:S01]  /*0540*/  FADD R13, R11, -R18 ;  /* 0x800000120b0d7221 */ /* 0x000fe20000000000 */
[----:B------:R-:W-:Y:S01]  /*0550*/  FFMA R17, R16, R16, R17 ;  /* 0x0000001010117223 */ /* 0x000fe20000000011 */
[----:B------:R-:W-:Y:S01]  /*0560*/  FFMA R0, R0, R0, RZ ;  /* 0x0000000000007223 */ /* 0x000fe200000000ff */
[----:B------:R-:W-:Y:S01]  /*0570*/  FSEL R22, R25, R22, !P4 ;  /* 0x0000001619167208 */ /* 0x000fe20006000000 */
[----:B------:R-:W3:Y:S02]  /*0580*/  LDG.E R24, desc[UR4][R4.64+0x38] ;  /* 0x0000380404187981 */ /* 0x000ee4000c1e1900 */
[----:B------:R-:W-:Y:S01]  /*0590*/  FFMA R0, R13, R13, R0 ;  /* 0x0000000d0d007223 */ /* 0x000fe20000000000 */
[----:B------:R-:W-:Y:S01]  /*05a0*/  FADD R13, R9, -R20 ;  /* 0x80000014090d7221 */ /* 0x000fe20000000000 */
[-C--:B------:R-:W-:Y:S01]  /*05b0*/  FSETP.GEU.AND P5, PT, R17, R22.reuse, PT ;  /* 0x000000161100720b */ /* 0x080fe20003fae000 */
[----:B------:R-:W3:Y:S02]  /*05c0*/  LDG.E R20, desc[UR4][R4.64+0x44] ;  /* 0x0000440404147981 */ /* 0x000ee4000c1e1900 */
[----:B------:R-:W-:Y:S01]  /*05d0*/  FFMA R0, R13, R13, R0 ;  /* 0x0000000d0d007223 */ /* 0x000fe20000000000 */
[----:B------:R-:W-:Y:S01]  /*05e0*/  FSEL R13, R17, R22, !P5 ;  /* 0x00000016110d7208 */ /* 0x000fe20006800000 */
[----:B------:R-:W3:Y:S03]  /*05f0*/  LDG.E R19, desc[UR4][R4.64+0x54] ;  /* 0x0000540404137981 */ /* 0x000ee6000c1e1900 */
[CC--:B------:R-:W-:Y:S01]  /*0600*/  FSETP.GEU.AND P3, PT, R0.reuse, R13.reuse, PT ;  /* 0x0000000d0000720b */ /* 0x0c0fe20003f6e000 */
[----:B------:R-:W3:Y:S03]  /*0610*/  LDG.E R16, desc[UR4][R4.64+0x50] ;  /* 0x0000500404107981 */ /* 0x000ee6000c1e1900 */
[----:B------:R-:W-:Y:S01]  /*0620*/  FSEL R13, R0, R13, !P3 ;  /* 0x0000000d000d7208 */ /* 0x000fe20005800000 */
[----:B------:R-:W3:Y:S04]  /*0630*/  LDG.E R22, desc[UR4][R4.64+0x58] ;  /* 0x0000580404167981 */ /* 0x000ee8000c1e1900 */
[----:B------:R-:W3:Y:S04]  /*0640*/  LDG.E R17, desc[UR4][R4.64+0x60] ;  /* 0x0000600404117981 */ /* 0x000ee8000c1e1900 */
[----:B------:R-:W3:Y:S01]  /*0650*/  LDG.E R18, desc[UR4][R4.64+0x64] ;  /* 0x0000640404127981 */ /* 0x000ee2000c1e1900 */
[C---:B----4-:R-:W-:Y:S01]  /*0660*/  FADD R0, R12.reuse, -R23 ;  /* 0x800000170c007221 */ /* 0x050fe20000000000 */
[C---:B--2---:R-:W-:Y:S01]  /*0670*/  FADD R23, R11.reuse, -R2 ;  /* 0x800000020b177221 */ /* 0x044fe20000000000 */
[----:B-----5:R-:W-:Y:S01]  /*0680*/  FADD R2, R12, -R21 ;  /* 0x800000150c027221 */ /* 0x020fe20000000000 */
[----:B---3--:R-:W-:-:S03]  /*0690*/  FADD R26, R11, -R26 ;  /* 0x8000001a0b1a7221 */ /* 0x008fc60000000000 */
[----:B------:R-:W-:Y:S01]  /*06a0*/  FFMA R21, R2, R2, RZ ;  /* 0x0000000202157223 */ /* 0x000fe200000000ff */
[----:B------:R-:W-:-:S03]  /*06b0*/  FFMA R29, R0, R0, RZ ;  /* 0x00000000001d7223 */ /* 0x000fc600000000ff */
[----:B------:R-:W-:Y:S02]  /*06c0*/  FFMA R21, R26, R26, R21 ;  /* 0x0000001a1a157223 */ /* 0x000fe40000000015 */
[----:B------:R-:W2:Y:S01]  /*06d0*/  LDG.E R26, desc[UR4][R4.64+0x5c] ;  /* 0x00005c04041a7981 */ /* 0x000ea2000c1e1900 */
[----:B------:R-:W-:Y:S01]  /*06e0*/  FADD R0, R12, -R3 ;  /* 0x800000030c007221 */ /* 0x000fe20000000000 */
[----:B------:R-:W-:Y:S01]  /*06f0*/  FADD R28, R11, -R28 ;  /* 0x8000001c0b1c7221 */ /* 0x000fe20000000000 */
[----:B------:R-:W-:Y:S02]  /*0700*/  FFMA R29, R23, R23, R29 ;  /* 0x00000017171d7223 */ /* 0x000fe4000000001d */
[----:B------:R-:W-:Y:S01]  /*0710*/  FFMA R25, R0, R0, RZ ;  /* 0x0000000000197223 */ /* 0x000fe200000000ff */
[----:B------:R-:W3:Y:S03]  /*0720*/  LDG.E R23, desc[UR4][R4.64+0x6c] ;  /* 0x00006c0404177981 */ /* 0x000ee6000c1e1900 */
[----:B------:R-:W-:-:S02]  /*0730*/  FFMA R25, R28, R28, R25 ;  /* 0x0000001c1c197223 */ /* 0x000fc40000000019 */
[----:B------:R-:W4:Y:S04]  /*0740*/  LDG.E R28, desc[UR4][R4.64+0x70] ;  /* 0x00007004041c7981 */ /* 0x000f28000c1e1900 */
[----:B------:R0:W5:Y:S01]  /*0750*/  LDG.E R4, desc[UR4][R4.64+0x74] ;  /* 0x0000740404047981 */ /* 0x000162000c1e1900 */
[----:B------:R-:W-:Y:S02]  /*0760*/  MOV R2, R14 ;  /* 0x0000000e00027202 */ /* 0x000fe40000000f00 */
[----:B------:R-:W-:-:S05]  /*0770*/  MOV R3, R15 ;  /* 0x0000000f00037202 */ /* 0x000fca0000000f00 */
[----:B------:R-:W5:Y:S01]  /*0780*/  LDG.E R14, desc[UR4][R2.64] ;  /* 0x00000004020e7981 */ /* 0x000f62000c1e1900 */
[----:B------:R-:W-:-:S04]  /*0790*/  FADD R24, R9, -R24 ;  /* 0x8000001809187221 */ /* 0x000fc80000000000 */
[----:B------:R-:W-:Y:S01]  /*07a0*/  FFMA R24, R24, R24, R29 ;  /* 0x0000001818187223 */ /* 0x000fe2000000001d */
[----:B------:R-:W-:-:S04]  /*07b0*/  FADD R20, R9, -R20 ;  /* 0x8000001409147221 */ /* 0x000fc80000000000 */
[----:B------:R-:W-:Y:S01]  /*07c0*/  FSETP.GEU.AND P2, PT, R24, R13, PT ;  /* 0x0000000d1800720b */ /* 0x000fe20003f4e000 */
[----:B------:R-:W-:-:S03]  /*07d0*/  FFMA R21, R20, R20, R21 ;  /* 0x0000001414157223 */ /* 0x000fc60000000015 */
[----:B------:R-:W-:Y:S01]  /*07e0*/  FSEL R24, R24, R13, !P2 ;  /* 0x0000000d18187208 */ /* 0x000fe20005000000 */
[----:B------:R-:W-:Y:S01]  /*07f0*/  FADD R0, R12, -R19 ;  /* 0x800000130c007221 */ /* 0x000fe20000000000 */
[----:B------:R-:W-:Y:S02]  /*0800*/  FADD R16, R9, -R16 ;  /* 0x8000001009107221 */ /* 0x000fe40000000000 */
[----:B------:R-:W-:Y:S01]  /*0810*/  FSETP.GEU.AND P1, PT, R21, R24, PT ;  /* 0x000000181500720b */ /* 0x000fe20003f2e000 */
[----:B------:R-:W-:Y:S01]  /*0820*/  FADD R22, R11, -R22 ;  /* 0x800000160b167221 */ /* 0x000fe20000000000 */
[----:B------:R-:W-:Y:S01]  /*0830*/  FFMA R15, R0, R0, RZ ;  /* 0x00000000000f7223 */ /* 0x000fe200000000ff */
[----:B------:R-:W-:Y:S01]  /*0840*/  FFMA R16, R16, R16, R25 ;  /* 0x0000001010107223 */ /* 0x000fe20000000019 */
[----:B0-----:R-:W-:Y:S02]  /*0850*/  SEL R5, RZ, 0x1, P4 ;  /* 0x00000001ff057807 */ /* 0x001fe40002000000 */
[----:B------:R-:W-:Y:S01]  /*0860*/  FSEL R21, R21, R24, !P1 ;  /* 0x0000001815157208 */ /* 0x000fe20004800000 */
[----:B------:R-:W-:Y:S01]  /*0870*/  FFMA R15, R22, R22, R15 ;  /* 0x00000016160f7223 */ /* 0x000fe2000000000f */
[----:B------:R-:W-:Y:S01]  /*0880*/  FADD R0, R12, -R17 ;  /* 0x800000110c007221 */ /* 0x000fe20000000000 */
[----:B------:R-:W-:-:S02]  /*0890*/  SEL R5, R5, 0x2, P5 ;  /* 0x0000000205057807 */ /* 0x000fc40002800000 */
[-C--:B------:R-:W-:Y:S01]  /*08a0*/  FSETP.GEU.AND P4, PT, R16, R21.reuse, PT ;  /* 0x000000151000720b */ /* 0x080fe20003f8e000 */
[----:B------:R-:W-:Y:S01]  /*08b0*/  FADD R13, R11, -R18 ;  /* 0x800000120b0d7221 */ /* 0x000fe20000000000 */
[----:B------:R-:W-:Y:S01]  /*08c0*/  FFMA R0, R0, R0, RZ ;  /* 0x0000000000007223 */ /* 0x000fe200000000ff */
[----:B------:R-:W-:Y:S02]  /*08d0*/  SEL R5, R5, 0x3, P3 ;  /* 0x0000000305057807 */ /* 0x000fe40001800000 */
[----:B------:R-:W-:Y:S01]  /*08e0*/  FSEL R16, R16, R21, !P4 ;  /* 0x0000001510107208 */ /* 0x000fe20006000000 */
[----:B------:R-:W-:Y:S01]  /*08f0*/  FFMA R0, R13, R13, R0 ;  /* 0x0000000d0d007223 */ /* 0x000fe20000000000 */
[----:B------:R-:W-:Y:S01]  /*0900*/  FADD R27, R9, -R27 ;  /* 0x8000001b091b7221 */ /* 0x000fe20000000000 */
[----:B------:R-:W-:-:S03]  /*0910*/  SEL R5, R5, 0x4, P2 ;  /* 0x0000000405057807 */ /* 0x000fc60001000000 */
[----:B------:R-:W-:Y:S01]  /*0920*/  FFMA R0, R27, R27, R0 ;  /* 0x0000001b1b007223 */ /* 0x000fe20000000000 */
[----:B------:R-:W-:-:S04]  /*0930*/  SEL R5, R5, 0x5, P1 ;  /* 0x0000000505057807 */ /* 0x000fc80000800000 */
[----:B------:R-:W-:Y:S02]  /*0940*/  SEL R5, R5, 0x6, P4 ;  /* 0x0000000605057807 */ /* 0x000fe40002000000 */
[----:B------:R-:W-:Y:S01]  /*0950*/  IADD3 R10, PT, PT, R10, 0x1, RZ ;  /* 0x000000010a0a7810 */ /* 0x000fe20007ffe0ff */
[----:B------:R-:W-:Y:S05]  /*0960*/  YIELD ;  /* 0x0000000000007946 */ /* 0x000fea0003800000 */
[----:B------:R-:W-:Y:S01]  /*0970*/  IADD3 R8, PT, PT, R8, 0x3, RZ ;  /* 0x0000000308087810 */ /* 0x000fe20007ffe0ff */
[----:B--2---:R-:W-:-:S04]  /*0980*/  FADD R26, R9, -R26 ;  /* 0x8000001a091a7221 */ /* 0x004fc80000000000 */
[----:B------:R-:W-:Y:S01]  /*0990*/  FFMA R15, R26, R26, R15 ;  /* 0x0000001a1a0f7223 */ /* 0x000fe2000000000f */
[----:B---3--:R-:W-:-:S04]  /*09a0*/  FADD R23, R12, -R23 ;  /* 0x800000170c177221 */ /* 0x008fc80000000000 */
[-C--:B------:R-:W-:Y:S01]  /*09b0*/  FSETP.GEU.AND P2, PT, R15, R16.reuse, PT ;  /* 0x000000100f00720b */ /* 0x080fe20003f4e000 */
[----:B------:R-:W-:Y:S01]  /*09c0*/  FFMA R23, R23, R23, RZ ;  /* 0x0000001717177223 */ /* 0x000fe200000000ff */
[----:B----4-:R-:W-:Y:S02]  /*09d0*/  FADD R28, R11, -R28 ;  /* 0x8000001c0b1c7221 */ /* 0x010fe40000000000 */
[----:B------:R-:W-:Y:S02]  /*09e0*/  FSEL R15, R15, R16, !P2 ;  /* 0x000000100f0f7208 */ /* 0x000fe40005000000 */
[----:B------:R-:W-:Y:S02]  /*09f0*/  FFMA R23, R28, R28, R23 ;  /* 0x0000001c1c177223 */ /* 0x000fe40000000017 */
[----:B------:R-:W-:Y:S01]  /*0a00*/  FSETP.GEU.AND P1, PT, R0, R15, PT ;  /* 0x0000000f0000720b */ /* 0x000fe20003f2e000 */
[----:B-----5:R-:W-:Y:S01]  /*0a10*/  FADD R4, R9, -R4 ;  /* 0x8000000409047221 */ /* 0x020fe20000000000 */
[----:B------:R-:W-:-:S02]  /*0a20*/  SEL R5, R5, 0x7, P2 ;  /* 0x0000000705057807 */ /* 0x000fc40001000000 */
[----:B------:R-:W-:Y:S01]  /*0a30*/  FSEL R0, R0, R15, !P1 ;  /* 0x0000000f00007208 */ /* 0x000fe20004800000 */
[----:B------:R-:W-:Y:S01]  /*0a40*/  FFMA R23, R4, R4, R23 ;  /* 0x0000000404177223 */ /* 0x000fe20000000017 */
[----:B------:R-:W-:-:S04]  /*0a50*/  SEL R5, R5, 0x8, P1 ;  /* 0x0000000805057807 */ /* 0x000fc80000800000 */
[----:B------:R-:W-:-:S04]  /*0a60*/  FSETP.GEU.AND P1, PT, R23, R0, PT ;  /* 0x000000001700720b */ /* 0x000fc80003f2e000 */
[----:B------:R-:W-:Y:S02]  /*0a70*/  SEL R9, R5, 0x9, P1 ;  /* 0x0000000905097807 */ /* 0x000fe40000800000 */
[----:B------:R-:W0:Y:S02]  /*0a80*/  LDC.64 R4, c[0x0][0x3a0] ;  /* 0x0000e800ff047b82 */ /* 0x000e240000000a00 */
[----:B------:R-:W-:-:S13]  /*0a90*/  ISETP.NE.AND P1, PT, R14, R9, PT ;  /* 0x000000090e00720c */ /* 0x000fda0003f25270 */
[----:B------:R-:W1:Y:S01]  /*0aa0*/  @P1 LDC.64 R12, c[0x0][0x3a8] ;  /* 0x0000ea00ff0c1b82 */ /* 0x000e620000000a00 */
[----:B------:R-:W-:Y:S02]  /*0ab0*/  ISETP.GE.U32.AND P2, PT, R10, R7, PT ;  /* 0x000000070a00720c */ /* 0x000fe40003f46070 */
[----:B------:R-:W-:Y:S02]  /*0ac0*/  MOV R0, 0x1 ;  /* 0x0000000100007802 */ /* 0x000fe40000000f00 */
[----:B------:R-:W-:Y:S01]  /*0ad0*/  MOV R11, 0x1 ;  /* 0x00000001000b7802 */ /* 0x000fe20000000f00 */
[----:B------:R3:W-:Y:S01]  /*0ae0*/  @P1 STG.E desc[UR4][R2.64], R9 ;  /* 0x0000000902001986 */ /* 0x0007e2000c101904 */
[----:B0-----:R-:W-:-:S03]  /*0af0*/  IMAD.WIDE.U32 R4, R9, 0x4, R4 ;  /* 0x0000000409047825 */ /* 0x001fc600078e0004 */
[----:B-1----:R3:W-:Y:S01]  /*0b00*/  @P1 STG.E.U8 desc[UR4][R12.64], R0 ;  /* 0x000000000c001986 */ /* 0x0027e2000c101104 */
[----:B------:R-:W-:-:S03]  /*0b10*/  IADD3 R14, P1, PT, R2, 0x4, RZ ;  /* 0x00000004020e7810 */ /* 0x000fc60007f3e0ff */
[----:B------:R3:W-:Y:S01]  /*0b20*/  REDG.E.ADD.STRONG.GPU desc[UR4][R4.64], R11 ;  /* 0x0000000b0400798e */ /* 0x0007e2000c12e104 */
[----:B------:R-:W-:Y:S01]  /*0b30*/  IADD3.X R15, PT, PT, RZ, R3, RZ, P1, !PT ;  /* 0x00000003ff0f7210 */ /* 0x000fe20000ffe4ff */
[----:B------:R-:W-:Y:S08]  /*0b40*/  @!P2 BRA `(.L_x_3) ;  /* 0xfffffff400b8a947 */ /* 0x000ff0000383ffff */
.L_x_2:
[----:B------:R-:W-:Y:S05]  /*0b50*/  WARPSYNC.ALL ;  /* 0x0000000000007948 */ /* 0x000fea0003800000 */
[----:B------:R-:W-:Y:S06]  /*0b60*/  BAR.SYNC.DEFER_BLOCKING 0x0 ;  /* 0x0000000000007b1d */ /* 0x000fec0000010000 */
[----:B------:R-:W-:Y:S04]  /*0b70*/  BSSY.RECONVERGENT B0, `(.L_x_4) ;  /* 0x0000021000007945 */ /* 0x000fe80003800200 */
[----:B------:R-:W-:Y:S05]  /*0b80*/  @P0 BRA `(.L_x_5) ;  /* 0x00000000007c0947 */ /* 0x000fea0003800000 */
[----:B--23--:R-:W0:Y:S02]  /*0b90*/  LDC.64 R2, c[0x0][0x390] ;  /* 0x0000e400ff027b82 */ /* 0x00ce240000000a00 */
[----:B0-----:R0:W-:Y:S04]  /*0ba0*/  STG.E desc[UR4][R2.64], RZ ;  /* 0x000000ff02007986 */ /* 0x0011e8000c101904 */
        /* <DEDUP_REMOVED lines=29> */
.L_x_5:
[----:B------:R-:W-:Y:S05]  /*0d80*/  BSYNC.RECONVERGENT B0 ;  /* 0x0000000000007941 */ /* 0x000fea0003800200 */
.L_x_4:
[----:B------:R-:W-:Y:S01]  /*0d90*/  BAR.SYNC.DEFER_BLOCKING 0x0 ;  /* 0x0000000000007b1d */ /* 0x000fe20000010000 */
[----:B------:R-:W-:-:S13]  /*0da0*/  ISETP.GT.U32.AND P1, PT, R7, R6, PT ;  /* 0x000000060700720c */ /* 0x000fda0003f24070 */
[----:B------:R-:W-:Y:S05]  /*0db0*/  @!P1 BRA `(.L_x_6) ;  /* 0x0000000800b09947 */ /* 0x000fea0003800000 */
[C---:B------:R-:W-:Y:S01]  /*0dc0*/  VIADDMNMX.U32 R7, R6.reuse, 0x1, R7, !PT ;  /* 0x0000000106077846 */ /* 0x040fe20007800007 */
[----:B------:R-:W-:Y:S03]  /*0dd0*/  BSSY B0, `(.L_x_7) ;  /* 0x0000060000007945 */ /* 0x000fe60003800000 */
[CC--:B---3--:R-:W-:Y:S02]  /*0de0*/  IADD3 R0, PT, PT, -R6.reuse, R7.reuse, RZ ;  /* 0x0000000706007210 */ /* 0x0c8fe40007ffe1ff */
[----:B------:R-:W-:Y:S02]  /*0df0*/  IADD3 R7, PT, PT, R6, -R7, RZ ;  /* 0x8000000706077210 */ /* 0x000fe40007ffe0ff */
[----:B------:R-:W-:Y:S02]  /*0e00*/  LOP3.LUT R13, R0, 0x3, RZ, 0xc0, !PT ;  /* 0x00000003000d7812 */ /* 0x000fe400078ec0ff */
[----:B------:R-:W-:-:S02]  /*0e10*/  ISETP.GT.U32.AND P1, PT, R7, -0x4, PT ;  /* 0xfffffffc0700780c */ /* 0x000fc40003f24070 */
[----:B------:R-:W-:-:S11]  /*0e20*/  ISETP.NE.AND P2, PT, R13, RZ, PT ;  /* 0x000000ff0d00720c */ /* 0x000fd60003f45270 */
[----:B------:R-:W-:Y:S05]  /*0e30*/  @P1 BRA `(.L_x_8) ;  /* 0x0000000400641947 */ /* 0x000fea0003800000 */
[----:B0-2---:R-:W0:Y:S01]  /*0e40*/  LDC.64 R2, c[0x0][0x388] ;  /* 0x0000e200ff027b82 */ /* 0x005e220000000a00 */
[----:B------:R-:W-:Y:S01]  /*0e50*/  HFMA2 R7, -RZ, RZ, 0, 1.78813934326171875e-07 ;  /* 0x00000003ff077431 */ /* 0x000fe200000001ff */
[----:B------:R-:W-:-:S04]  /*0e60*/  LOP3.LUT R12, R0, 0xfffffffc, RZ, 0xc0, !PT ;  /* 0xfffffffc000c7812 */ /* 0x000fc800078ec0ff */
[----:B------:R-:W-:Y:S02]  /*0e70*/  IADD3 R12, PT, PT, -R12, RZ, RZ ;  /* 0x000000ff0c0c7210 */ /* 0x000fe40007ffe1ff */
[----:B------:R-:W1:Y:S01]  /*0e80*/  LDC.64 R4, c[0x0][0x390] ;  /* 0x0000e400ff047b82 */ /* 0x000e620000000a00 */
[----:B------:R-:W-:-:S07]  /*0e90*/  IMAD R7, R6, R7, 0x5 ;  /* 0x0000000506077424 */ /* 0x000fce00078e0207 */
[----:B------:R-:W2:Y:S02]  /*0ea0*/  LDC.64 R8, c[0x0][0x398] ;  /* 0x0000e600ff087b82 */ /* 0x000ea40000000a00 */
.L_x_9:
[----:B--23--:R-:W-:Y:S01]  /*0eb0*/  IMAD.WIDE.U32 R10, R6, 0x4, R8 ;  /* 0x00000004060a7825 */ /* 0x00cfe200078e0008 */
[----:B------:R-:W-:-:S04]  /*0ec0*/  IADD3 R17, PT, PT, R7, -0x5, RZ ;  /* 0xfffffffb07117810 */ /* 0x000fc80007ffe0ff */
[----:B------:R-:W2:Y:S01]  /*0ed0*/  LDG.E R14, desc[UR4][R10.64] ;  /* 0x000000040a0e7981 */ /* 0x000ea2000c1e1900 */
[----:B0-----:R-:W-:-:S05]  /*0ee0*/  IMAD.WIDE.U32 R16, R17, 0x4, R2 ;  /* 0x0000000411107825 */ /* 0x001fca00078e0002 */
[----:B------:R-:W3:Y:S01]  /*0ef0*/  LDG.E R27, desc[UR4][R16.64] ;  /* 0x00000004101b7981 */ /* 0x000ee2000c1e1900 */
[----:B------:R-:W-:Y:S01]  /*0f00*/  IADD3 R21, PT, PT, R7, -0x4, RZ ;  /* 0xfffffffc07157810 */ /* 0x000fe20007ffe0ff */
[----:B------:R-:W-:Y:S05]  /*0f10*/  YIELD ;  /* 0x0000000000007946 */ /* 0x000fea0003800000 */
[----:B------:R-:W-:-:S04]  /*0f20*/  IMAD.WIDE.U32 R20, R21, 0x4, R2 ;  /* 0x0000000415147825 */ /* 0x000fc800078e0002 */
[----:B--2---:R-:W-:-:S04]  /*0f30*/  IMAD R25, R14, 0x3, RZ ;  /* 0x000000030e197824 */ /* 0x004fc800078e02ff */
[----:B-1----:R-:W-:-:S05]  /*0f40*/  IMAD.WIDE.U32 R14, R25, 0x4, R4 ;  /* 0x00000004190e7825 */ /* 0x002fca00078e0004 */
[----:B---3--:R0:W-:Y:S04]  /*0f50*/  REDG.E.ADD.F32.FTZ.RN.STRONG.GPU desc[UR4][R14.64], R27 ;  /* 0x0000001b0e0079a6 */ /* 0x0081e8000c12f304 */
[----:B------:R-:W2:Y:S01]  /*0f60*/  LDG.E R29, desc[UR4][R20.64] ;  /* 0x00000004141d7981 */ /* 0x000ea2000c1e1900 */
[----:B------:R-:W-:Y:S02]  /*0f70*/  IADD3 R19, PT, PT, R25, 0x1, RZ ;  /* 0x0000000119137810 */ /* 0x000fe40007ffe0ff */
[----:B------:R-:W-:-:S03]  /*0f80*/  IADD3 R23, PT, PT, R7, -0x3, RZ ;  /* 0xfffffffd07177810 */ /* 0x000fc60007ffe0ff */
[----:B------:R-:W-:-:S04]  /*0f90*/  IMAD.WIDE.U32 R18, R19, 0x4, R4 ;  /* 0x0000000413127825 */ /* 0x000fc800078e0004 */
[----:B------:R-:W-:Y:S01]  /*0fa0*/  IMAD.WIDE.U32 R22, R23, 0x4, R2 ;  /* 0x0000000417167825 */ /* 0x000fe200078e0002 */
[----:B--2---:R1:W-:Y:S05]  /*0fb0*/  REDG.E.ADD.F32.FTZ.RN.STRONG.GPU desc[UR4][R18.64], R29 ;  /* 0x0000001d120079a6 */ /* 0x0043ea000c12f304 */
[----:B------:R-:W2:Y:S01]  /*0fc0*/  LDG.E R23, desc[UR4][R22.64] ;  /* 0x0000000416177981 */ /* 0x000ea2000c1e1900 */
[----:B------:R-:W-:Y:S02]  /*0fd0*/  IADD3 R17, PT, PT, R25, 0x2, RZ ;  /* 0x0000000219117810 */ /* 0x000fe40007ffe0ff */
[----:B------:R-:W-:-:S03]  /*0fe0*/  IADD3 R25, PT, PT, R7, -0x2, RZ ;  /* 0xfffffffe07197810 */ /* 0x000fc60007ffe0ff */
[----:B------:R-:W-:-:S04]  /*0ff0*/  IMAD.WIDE.U32 R16, R17, 0x4, R4 ;  /* 0x0000000411107825 */ /* 0x000fc800078e0004 */
[----:B------:R-:W-:Y:S01]  /*1000*/  IMAD.WIDE.U32 R20, R25, 0x4, R2 ;  /* 0x0000000419147825 */ /* 0x000fe200078e0002 */
[----:B--2---:R2:W-:Y:S04]  /*1010*/  REDG.E.ADD.F32.FTZ.RN.STRONG.GPU desc[UR4][R16.64], R23 ;  /* 0x00000017100079a6 */ /* 0x0045e8000c12f304 */
[----:B0-----:R-:W3:Y:S04]  /*1020*/  LDG.E R14, desc[UR4][R10.64+0x4] ;  /* 0x000004040a0e7981 */ /* 0x001ee8000c1e1900 */
[----:B------:R-:W4:Y:S01]  /*1030*/  LDG.E R27, desc[UR4][R20.64] ;  /* 0x00000004141b7981 */ /* 0x000f22000c1e1900 */
[----:B------:R-:W-:-:S05]  /*1040*/  IADD3 R24, PT, PT, R7, -0x1, RZ ;  /* 0xffffffff07187810 */ /* 0x000fca0007ffe0ff */
[----:B-1----:R-:W-:-:S04]  /*1050*/  IMAD.WIDE.U32 R18, R24, 0x4, R2 ;  /* 0x0000000418127825 */ /* 0x002fc800078e0002 */
[----:B---3--:R-:W-:-:S04]  /*1060*/  IMAD R25, R14, 0x3, RZ ;  /* 0x000000030e197824 */ /* 0x008fc800078e02ff */
[----:B------:R-:W-:-:S05]  /*1070*/  IMAD.WIDE.U32 R14, R25, 0x4, R4 ;  /* 0x00000004190e7825 */ /* 0x000fca00078e0004 */
[----:B----4-:R0:W-:Y:S04]  /*1080*/  REDG.E.ADD.F32.FTZ.RN.STRONG.GPU desc[UR4][R14.64], R27 ;  /* 0x0000001b0e0079a6 */ /* 0x0101e8000c12f304 */
[----:B------:R-:W3:Y:S01]  /*1090*/  LDG.E R24, desc[UR4][R18.64] ;  /* 0x0000000412187981 */ /* 0x000ee2000c1e1900 */
[----:B------:R-:W-:Y:S01]  /*10a0*/  IADD3 R29, PT, PT, R25, 0x1, RZ ;  /* 0x00000001191d7810 */ /* 0x000fe20007ffe0ff */
[----:B--2---:R-:W-:-:S04]  /*10b0*/  IMAD.WIDE.U32 R22, R7, 0x4, R2 ;  /* 0x0000000407167825 */ /* 0x004fc800078e0002 */
[----:B------:R-:W-:Y:S01]  /*10c0*/  IMAD.WIDE.U32 R16, R29, 0x4, R4 ;  /* 0x000000041d107825 */ /* 0x000fe200078e0004 */
[----:B------:R-:W-:-:S04]  /*10d0*/  IADD3 R21, PT, PT, R25, 0x2, RZ ;  /* 0x0000000219157810 */ /* 0x000fc80007ffe0ff */
[----:B---3--:R1:W-:Y:S04]  /*10e0*/  REDG.E.ADD.F32.FTZ.RN.STRONG.GPU desc[UR4][R16.64], R24 ;  /* 0x00000018100079a6 */ /* 0x0083e8000c12f304 */
[----:B------:R-:W2:Y:S01]  /*10f0*/  LDG.E R29, desc[UR4][R22.64] ;  /* 0x00000004161d7981 */ /* 0x000ea2000c1e1900 */
[----:B------:R-:W-:Y:S01]  /*1100*/  IMAD.WIDE.U32 R20, R21, 0x4, R4 ;  /* 0x0000000415147825 */ /* 0x000fe200078e0004 */
[----:B------:R-:W-:-:S05]  /*1110*/  IADD3 R25, PT, PT, R7, 0x1, RZ ;  /* 0x0000000107197810 */ /* 0x000fca0007ffe0ff */
[----:B------:R-:W-:Y:S01]  /*1120*/  IMAD.WIDE.U32 R18, R25, 0x4, R2 ;  /* 0x0000000419127825 */ /* 0x000fe200078e0002 */
[----:B--2---:R2:W-:Y:S04]  /*1130*/  REDG.E.ADD.F32.FTZ.RN.STRONG.GPU desc[UR4][R20.64], R29 ;  /* 0x0000001d140079a6 */ /* 0x0045e8000c12f304 */
[----:B0-----:R-:W3:Y:S04]  /*1140*/  LDG.E R14, desc[UR4][R10.64+0x8] ;  /* 0x000008040a0e7981 */ /* 0x001ee8000c1e1900 */
[----:B------:R-:W4:Y:S01]  /*1150*/  LDG.E R27, desc[UR4][R18.64] ;  /* 0x00000004121b7981 */ /* 0x000f22000c1e1900 */
[----:B------:R-:W-:-:S05]  /*1160*/  IADD3 R26, PT, PT, R7, 0x2, RZ ;  /* 0x00000002071a7810 */ /* 0x000fca0007ffe0ff */
[----:B------:R-:W-:Y:S01]  /*1170*/  IMAD.WIDE.U32 R22, R26, 0x4, R2 ;  /* 0x000000041a167825 */ /* 0x000fe200078e0002 */
[----:B---3--:R-:W-:-:S05]  /*1180*/  LEA R25, R14, R14, 0x1 ;  /* 0x0000000e0e197211 */ /* 0x008fca00078e08ff */
[----:B------:R-:W-:-:S05]  /*1190*/  IMAD.WIDE.U32 R14, R25, 0x4, R4 ;  /* 0x00000004190e7825 */ /* 0x000fca00078e0004 */
[----:B----4-:R0:W-:Y:S04]  /*11a0*/  REDG.E.ADD.F32.FTZ.RN.STRONG.GPU desc[UR4][R14.64], R27 ;  /* 0x0000001b0e0079a6 */ /* 0x0101e8000c12f304 */
[----:B-1----:R-:W3:Y:S01]  /*11b0*/  LDG.E R24, desc[UR4][R22.64] ;  /* 0x0000000416187981 */ /* 0x002ee2000c1e1900 */
[----:B------:R-:W-:Y:S02]  /*11c0*/  IADD3 R17, PT, PT, R25, 0x1, RZ ;  /* 0x0000000119117810 */ /* 0x000fe40007ffe0ff */
[----:B--2---:R-:W-:-:S03]  /*11d0*/  IADD3 R21, PT, PT, R7, 0x3, RZ ;  /* 0x0000000307157810 */ /* 0x004fc60007ffe0ff */
[----:B------:R-:W-:-:S04]  /*11e0*/  IMAD.WIDE.U32 R16, R17, 0x4, R4 ;  /* 0x0000000411107825 */ /* 0x000fc800078e0004 */
[----:B------:R-:W-:Y:S01]  /*11f0*/  IMAD.WIDE.U32 R20, R21, 0x4, R2 ;  /* 0x0000000415147825 */ /* 0x000fe200078e0002 */
[----:B---3--:R1:W-:Y:S05]  /*1200*/  REDG.E.ADD.F32.FTZ.RN.STRONG.GPU desc[UR4][R16.64], R24 ;  /* 0x00000018100079a6 */ /* 0x0083ea000c12f304 */
[----:B------:R-:W2:Y:S01]  /*1210*/  LDG.E R21, desc[UR4][R20.64] ;  /* 0x0000000414157981 */ /* 0x000ea2000c1e1900 */
[----:B------:R-:W-:Y:S02]  /*1220*/  IADD3 R19, PT, PT, R25, 0x2, RZ ;  /* 0x0000000219137810 */ /* 0x000fe40007ffe0ff */
[----:B------:R-:W-:-:S03]  /*1230*/  IADD3 R25, PT, PT, R7, 0x4, RZ ;  /* 0x0000000407197810 */ /* 0x000fc60007ffe0ff */
[----:B------:R-:W-:-:S04]  /*1240*/  IMAD.WIDE.U32 R18, R19, 0x4, R4 ;  /* 0x0000000413127825 */ /* 0x000fc800078e0004 */
[----:B------:R-:W-:Y:S01]  /*1250*/  IMAD.WIDE.U32 R22, R25, 0x4, R2 ;  /* 0x0000000419167825 */ /* 0x000fe200078e0002 */
[----:B--2---:R2:W-:Y:S04]  /*1260*/  REDG.E.ADD.F32.FTZ.RN.STRONG.GPU desc[UR4][R18.64], R21 ;  /* 0x00000015120079a6 */ /* 0x0045e8000c12f304 */
[----:B------:R-:W3:Y:S04]  /*1270*/  LDG.E R10, desc[UR4][R10.64+0xc] ;  /* 0x00000c040a0a7981 */ /* 0x000ee8000c1e1900 */
[----:B------:R-:W4:Y:S01]  /*1280*/  LDG.E R23, desc[UR4][R22.64] ;  /* 0x0000000416177981 */ /* 0x000f22000c1e1900 */
[----:B0-----:R-:W-:-:S05]  /*1290*/  IADD3 R27, PT, PT, R7, 0x5, RZ ;  /* 0x00000005071b7810 */ /* 0x001fca0007ffe0ff */
[----:B-1----:R-:W-:-:S04]  /*12a0*/  IMAD.WIDE.U32 R16, R27, 0x4, R2 ;  /* 0x000000041b107825 */ /* 0x002fc800078e0002 */
[----:B---3--:R-:W-:-:S04]  /*12b0*/  IMAD R25, R10, 0x3, RZ ;  /* 0x000000030a197824 */ /* 0x008fc800078e02ff */
[----:B------:R-:W-:-:S05]  /*12c0*/  IMAD.WIDE.U32 R14, R25, 0x4, R4 ;  /* 0x00000004190e7825 */ /* 0x000fca00078e0004 */
[----:B----4-:R3:W-:Y:S04]  /*12d0*/  REDG.E.ADD.F32.FTZ.RN.STRONG.GPU desc[UR4][R14.64], R23 ;  /* 0x000000170e0079a6 */ /* 0x0107e8000c12f304 */
[----:B------:R-:W4:Y:S01]  /*12e0*/  LDG.E R17, desc[UR4][R16.64] ;  /* 0x0000000410117981 */ /* 0x000f22000c1e1900 */
[----:B------:R-:W-:Y:S02]  /*12f0*/  IADD3 R27, PT, PT, R25, 0x1, RZ ;  /* 0x00000001191b7810 */ /* 0x000fe40007ffe0ff */
[----:B--2---:R-:W-:-:S03]  /*1300*/  IADD3 R21, PT, PT, R7, 0x6, RZ ;  /* 0x0000000607157810 */ /* 0x004fc60007ffe0ff */
[----:B------:R-:W-:-:S04]  /*1310*/  IMAD.WIDE.U32 R10, R27, 0x4, R4 ;  /* 0x000000041b0a7825 */ /* 0x000fc800078e0004 */
[----:B------:R-:W-:Y:S01]  /*1320*/  IMAD.WIDE.U32 R20, R21, 0x4, R2 ;  /* 0x0000000415147825 */ /* 0x000fe200078e0002 */
[----:B------:R-:W-:Y:S01]  /*1330*/  IADD3 R12, PT, PT, R12, 0x4, RZ ;  /* 0x000000040c0c7810 */ /* 0x000fe20007ffe0ff */
[----:B----4-:R3:W-:Y:S04]  /*1340*/  REDG.E.ADD.F32.FTZ.RN.STRONG.GPU desc[UR4][R10.64], R17 ;  /* 0x000000110a0079a6 */ /* 0x0107e8000c12f304 */
[----:B------:R-:W2:Y:S01]  /*1350*/  LDG.E R21, desc[UR4][R20.64] ;  /* 0x0000000414157981 */ /* 0x000ea2000c1e1900 */
[----:B------:R-:W-:Y:S02]  /*1360*/  ISETP.NE.AND P1, PT, R12, RZ, PT ;  /* 0x000000ff0c00720c */ /* 0x000fe40003f25270 */
[----:B------:R-:W-:-:S05]  /*1370*/  IADD3 R19, PT, PT, R25, 0x2, RZ ;  /* 0x0000000219137810 */ /* 0x000fca0007ffe0ff */
[----:B------:R-:W-:Y:S01]  /*1380*/  IMAD.WIDE.U32 R18, R19, 0x4, R4 ;  /* 0x0000000413127825 */ /* 0x000fe200078e0004 */
[----:B------:R-:W-:Y:S02]  /*1390*/  IADD3 R6, PT, PT, R6, 0x4, RZ ;  /* 0x0000000406067810 */ /* 0x000fe40007ffe0ff */
[----:B------:R-:W-:Y:S02]  /*13a0*/  IADD3 R7, PT, PT, R7, 0xc, RZ ;  /* 0x0000000c07077810 */ /* 0x000fe40007ffe0ff */
[----:B--2---:R3:W-:Y:S01]  /*13b0*/  REDG.E.ADD.F32.FTZ.RN.STRONG.GPU desc[UR4][R18.64], R21 ;  /* 0x00000015120079a6 */ /* 0x0047e2000c12f304 */
[----:B------:R-:W-:Y:S05]  /*13c0*/  @P1 BRA `(.L_x_9) ;  /* 0xfffffff800b81947 */ /* 0x000fea000383ffff */
.L_x_8:
[----:B------:R-:W-:Y:S05]  /*13d0*/  BSYNC B0 ;  /* 0x0000000000007941 */ /* 0x000fea0003800000 */
.L_x_7:
[----:B------:R-:W-:Y:S05]  /*13e0*/  @!P2 BRA `(.L_x_6) ;  /* 0x000000040024a947 */ /* 0x000fea0003800000 */
[----:B------:R-:W-:Y:S01]  /*13f0*/  ISETP.NE.AND P1, PT, R13, 0x1, PT ;  /* 0x000000010d00780c */ /* 0x000fe20003f25270 */
[----:B------:R-:W-:Y:S01]  /*1400*/  BSSY.RECONVERGENT B0, `(.L_x_10) ;  /* 0x000002f000007945 */ /* 0x000fe20003800200 */
[----:B------:R-:W-:-:S04]  /*1410*/  LOP3.LUT R0, R0, 0x1, RZ, 0xc0, !PT ;  /* 0x0000000100007812 */ /* 0x000fc800078ec0ff */
[----:B------:R-:W-:-:S07]  /*1420*/  ISETP.NE.U32.AND P2, PT, R0, 0x1, PT ;  /* 0x000000010000780c */ /* 0x000fce0003f45070 */
[----:B------:R-:W-:Y:S06]  /*1430*/  @!P1 BRA `(.L_x_11) ;  /* 0x0000000000ac9947 */ /* 0x000fec0003800000 */
[----:B------:R-:W1:Y:S01]  /*1440*/  LDC.64 R8, c[0x0][0x398] ;  /* 0x0000e600ff087b82 */ /* 0x000e620000000a00 */
[----:B------:R-:W-:-:S07]  /*1450*/  LEA R7, R6, R6, 0x1 ;  /* 0x0000000606077211 */ /* 0x000fce00078e08ff */
[----:B0-2---:R-:W0:Y:S08]  /*1460*/  LDC.64 R2, c[0x0][0x388] ;  /* 0x0000e200ff027b82 */ /* 0x005e300000000a00 */
[----:B------:R-:W2:Y:S01]  /*1470*/  LDC.64 R4, c[0x0][0x390] ;  /* 0x0000e400ff047b82 */ /* 0x000ea20000000a00 */
[----:B-1----:R-:W-:-:S05]  /*1480*/  IMAD.WIDE.U32 R8, R6, 0x4, R8 ;  /* 0x0000000406087825 */ /* 0x002fca00078e0008 */
[----:B------:R-:W4:Y:S01]  /*1490*/  LDG.E R0, desc[UR4][R8.64] ;  /* 0x0000000408007981 */ /* 0x000f22000c1e1900 */
[----:B0-----:R-:W-:-:S05]  /*14a0*/  IMAD.WIDE.U32 R12, R7, 0x4, R2 ;  /* 0x00000004070c7825 */ /* 0x001fca00078e0002 */
[----:B---3--:R-:W3:Y:S01]  /*14b0*/  LDG.E R23, desc[UR4][R12.64] ;  /* 0x000000040c177981 */ /* 0x008ee2000c1e1900 */
[----:B------:R-:W-:-:S05]  /*14c0*/  IADD3 R17, PT, PT, R7, 0x1, RZ ;  /* 0x0000000107117810 */ /* 0x000fca0007ffe0ff */
[----:B------:R-:W-:-:S04]  /*14d0*/  IMAD.WIDE.U32 R16, R17, 0x4, R2 ;  /* 0x0000000411107825 */ /* 0x000fc800078e0002 */
[----:B----4-:R-:W-:-:S04]  /*14e0*/  IMAD R21, R0, 0x3, RZ ;  /* 0x0000000300157824 */ /* 0x010fc800078e02ff */
[----:B--2---:R-:W-:-:S05]  /*14f0*/  IMAD.WIDE.U32 R10, R21, 0x4, R4 ;  /* 0x00000004150a7825 */ /* 0x004fca00078e0004 */
[----:B---3--:R0:W-:Y:S04]  /*1500*/  REDG.E.ADD.F32.FTZ.RN.STRONG.GPU desc[UR4][R10.64], R23 ;  /* 0x000000170a0079a6 */ /* 0x0081e8000c12f304 */
[----:B------:R-:W2:Y:S01]  /*1510*/  LDG.E R25, desc[UR4][R16.64] ;  /* 0x0000000410197981 */ /* 0x000ea2000c1e1900 */
[----:B------:R-:W-:Y:S02]  /*1520*/  IADD3 R15, PT, PT, R21, 0x1, RZ ;  /* 0x00000001150f7810 */ /* 0x000fe40007ffe0ff */
[----:B------:R-:W-:-:S03]  /*1530*/  IADD3 R19, PT, PT, R7, 0x2, RZ ;  /* 0x0000000207137810 */ /* 0x000fc60007ffe0ff */
[----:B------:R-:W-:-:S04]  /*1540*/  IMAD.WIDE.U32 R14, R15, 0x4, R4 ;  /* 0x000000040f0e7825 */ /* 0x000fc800078e0004 */
[----:B------:R-:W-:Y:S01]  /*1550*/  IMAD.WIDE.U32 R18, R19, 0x4, R2 ;  /* 0x0000000413127825 */ /* 0x000fe200078e0002 */
[----:B--2---:R1:W-:Y:S05]  /*1560*/  REDG.E.ADD.F32.FTZ.RN.STRONG.GPU desc[UR4][R14.64], R25 ;  /* 0x000000190e0079a6 */ /* 0x0043ea000c12f304 */
[----:B------:R-:W2:Y:S01]  /*1570*/  LDG.E R19, desc[UR4][R18.64] ;  /* 0x0000000412137981 */ /* 0x000ea2000c1e1900 */
[----:B------:R-:W-:Y:S02]  /*1580*/  IADD3 R13, PT, PT, R21, 0x2, RZ ;  /* 0x00000002150d7810 */ /* 0x000fe40007ffe0ff */
[----:B------:R-:W-:-:S03]  /*1590*/  IADD3 R21, PT, PT, R7, 0x3, RZ ;  /* 0x0000000307157810 */ /* 0x000fc60007ffe0ff */
[----:B------:R-:W-:-:S04]  /*15a0*/  IMAD.WIDE.U32 R12, R13, 0x4, R4 ;  /* 0x000000040d0c7825 */ /* 0x000fc800078e0004 */
[----:B------:R-:W-:Y:S01]  /*15b0*/  IMAD.WIDE.U32 R16, R21, 0x4, R2 ;  /* 0x0000000415107825 */ /* 0x000fe200078e0002 */
[----:B--2---:R4:W-:Y:S04]  /*15c0*/  REDG.E.ADD.F32.FTZ.RN.STRONG.GPU desc[UR4][R12.64], R19 ;  /* 0x000000130c0079a6 */ /* 0x0049e8000c12f304 */
[----:B------:R-:W2:Y:S04]  /*15d0*/  LDG.E R8, desc[UR4][R8.64+0x4] ;  /* 0x0000040408087981 */ /* 0x000ea8000c1e1900 */
[----:B------:R-:W3:Y:S01]  /*15e0*/  LDG.E R17, desc[UR4][R16.64] ;  /* 0x0000000410117981 */ /* 0x000ee2000c1e1900 */
[----:B0-----:R-:W-:-:S05]  /*15f0*/  IADD3 R23, PT, PT, R7, 0x4, RZ ;  /* 0x0000000407177810 */ /* 0x001fca0007ffe0ff */
[----:B-1----:R-:W-:Y:S01]  /*1600*/  IMAD.WIDE.U32 R14, R23, 0x4, R2 ;  /* 0x00000004170e7825 */ /* 0x002fe200078e0002 */
[----:B--2---:R-:W-:-:S05]  /*1610*/  LEA R21, R8, R8, 0x1 ;  /* 0x0000000808157211 */ /* 0x004fca00078e08ff */
[----:B------:R-:W-:-:S05]  /*1620*/  IMAD.WIDE.U32 R10, R21, 0x4, R4 ;  /* 0x00000004150a7825 */ /* 0x000fca00078e0004 */
        /* <DEDUP_REMOVED lines=8> */
[----:B------:R-:W-:-:S05]  /*16b0*/  IADD3 R21, PT, PT, R21, 0x2, RZ ;  /* 0x0000000215157810 */ /* 0x000fca0007ffe0ff */
[----:B------:R-:W-:-:S05]  /*16c0*/  IMAD.WIDE.U32 R4, R21, 0x4, R4 ;  /* 0x0000000415047825 */ /* 0x000fca00078e0004 */
[----:B--2---:R4:W-:Y:S01]  /*16d0*/  REDG.E.ADD.F32.FTZ.RN.STRONG.GPU desc[UR4][R4.64], R3 ;  /* 0x00000003040079a6 */ /* 0x0049e2000c12f304 */
[----:B------:R-:W-:-:S07]  /*16e0*/  IADD3 R6, PT, PT, R6, 0x2, RZ ;  /* 0x0000000206067810 */ /* 0x000fce0007ffe0ff */
.L_x_11:
[----:B------:R-:W-:Y:S05]  /*16f0*/  BSYNC.RECONVERGENT B0 ;  /* 0x0000000000007941 */ /* 0x000fea0003800200 */
.L_x_10:
[----:B------:R-:W-:Y:S05]  /*1700*/  @P2 BRA `(.L_x_6) ;  /* 0x00000000005c2947 */ /* 0x000fea0003800000 */
[----:B----4-:R-:W1:Y:S01]  /*1710*/  LDC.64 R8, c[0x0][0x398] ;  /* 0x0000e600ff087b82 */ /* 0x010e620000000a00 */
[----:B---3--:R-:W-:-:S07]  /*1720*/  IMAD R15, R6, 0x3, RZ ;  /* 0x00000003060f7824 */ /* 0x008fce00078e02ff */
[----:B0-2---:R-:W0:Y:S08]  /*1730*/  LDC.64 R2, c[0x0][0x388] ;  /* 0x0000e200ff027b82 */ /* 0x005e300000000a00 */
[----:B------:R-:W2:Y:S01]  /*1740*/  LDC.64 R4, c[0x0][0x390] ;  /* 0x0000e400ff047b82 */ /* 0x000ea20000000a00 */
[----:B-1----:R-:W-:-:S06]  /*1750*/  IMAD.WIDE.U32 R8, R6, 0x4, R8 ;  /* 0x0000000406087825 */ /* 0x002fcc00078e0008 */
[----:B------:R-:W3:Y:S01]  /*1760*/  LDG.E R8, desc[UR4][R8.64] ;  /* 0x0000000408087981 */ /* 0x000ee2000c1e1900 */
[----:B0-----:R-:W-:-:S06]  /*1770*/  IMAD.WIDE.U32 R10, R15, 0x4, R2 ;  /* 0x000000040f0a7825 */ /* 0x001fcc00078e0002 */
[----:B------:R-:W4:Y:S01]  /*1780*/  LDG.E R11, desc[UR4][R10.64] ;  /* 0x000000040a0b7981 */ /* 0x000f22000c1e1900 */
[----:B------:R-:W-:-:S05]  /*1790*/  IADD3 R13, PT, PT, R15, 0x1, RZ ;  /* 0x000000010f0d7810 */ /* 0x000fca0007ffe0ff */
[----:B------:R-:W-:Y:S01]  /*17a0*/  IMAD.WIDE.U32 R12, R13, 0x4, R2 ;  /* 0x000000040d0c7825 */ /* 0x000fe200078e0002 */
[----:B---3--:R-:W-:-:S05]  /*17b0*/  LEA R17, R8, R8, 0x1 ;  /* 0x0000000808117211 */ /* 0x008fca00078e08ff */
[----:B--2---:R-:W-:-:S05]  /*17c0*/  IMAD.WIDE.U32 R6, R17, 0x4, R4 ;  /* 0x0000000411067825 */ /* 0x004fca00078e0004 */
[----:B----4-:R1:W-:Y:S04]  /*17d0*/  REDG.E.ADD.F32.FTZ.RN.STRONG.GPU desc[UR4][R6.64], R11 ;  /* 0x0000000b060079a6 */ /* 0x0103e8000c12f304 */
        /* <DEDUP_REMOVED lines=9> */
[----:B--2---:R1:W-:Y:S02]  /*1870*/  REDG.E.ADD.F32.FTZ.RN.STRONG.GPU desc[UR4][R4.64], R3 ;  /* 0x00000003040079a6 */ /* 0x0043e4000c12f304 */
.L_x_6:
[----:B------:R-:W-:Y:S05]  /*1880*/  WARPSYNC.ALL ;  /* 0x0000000000007948 */ /* 0x000fea0003800000 */
[----:B------:R-:W-:Y:S06]  /*1890*/  BAR.SYNC.DEFER_BLOCKING 0x0 ;  /* 0x0000000000007b1d */ /* 0x000fec0000010000 */
[----:B------:R-:W-:Y:S05]  /*18a0*/  @P0 EXIT ;  /* 0x000000000000094d */ /* 0x000fea0003800000 */
[----:B01234-:R-:W0:Y:S02]  /*18b0*/  LDC.64 R2, c[0x0][0x3a0] ;  /* 0x0000e800ff027b82 */ /* 0x01fe240000000a00 */
[----:B0-----:R-:W2:Y:S01]  /*18c0*/  LDG.E R4, desc[UR4][R2.64] ;  /* 0x0000000402047981 */ /* 0x001ea2000c1e1900 */
[----:B------:R-:W-:Y:S01]  /*18d0*/  HFMA2 R5, -RZ, RZ, 0, 0 ;  /* 0x00000000ff057431 */ /* 0x000fe200000001ff */
[----:B--2---:R-:W-:-:S13]  /*18e0*/  ISETP.NE.AND P0, PT, R4, RZ, PT ;  /* 0x000000ff0400720c */ /* 0x004fda0003f05270 */
[----:B------:R-:W-:Y:S05]  /*18f0*/  @!P0 BRA `(.L_x_12) ;  /* 0x0000000000448947 */ /* 0x000fea0003800000 */
[----:B------:R-:W0:Y:S02]  /*1900*/  LDC.64 R2, c[0x0][0x390] ;  /* 0x0000e400ff027b82 */ /* 0x000e240000000a00 */
[----:B0-----:R0:W2:Y:S02]  /*1910*/  LDG.E R0, desc[UR4][R2.64] ;  /* 0x0000000402007981 */ /* 0x0010a4000c1e1900 */
[----:B0-----:R-:W-:-:S04]  /*1920*/  I2FP.F32.U32 R3, R4 ;  /* 0x0000000400037245 */ /* 0x001fc80000201000 */
[----:B------:R-:W0:Y:S02]  /*1930*/  MUFU.RCP R4, R3 ;  /* 0x0000000300047308 */ /* 0x000e240000001000 */
[----:B0-----:R-:W-:-:S04]  /*1940*/  FFMA R5, -R3, R4, 1 ;  /* 0x3f80000003057423 */ /* 0x001fc80000000104 */
[----:B------:R-:W-:Y:S02]  /*1950*/  FFMA R5, R4, R5, R4 ;  /* 0x0000000504057223 */ /* 0x000fe40000000004 */
[----:B--2---:R-:W0:Y:S02]  /*1960*/  FCHK P0, R0, R3 ;  /* 0x0000000300007302 */ /* 0x004e240000000000 */
[----:B------:R-:W-:-:S04]  /*1970*/  FFMA R4, R0, R5, RZ ;  /* 0x0000000500047223 */ /* 0x000fc800000000ff */
[----:B------:R-:W-:-:S04]  /*1980*/  FFMA R6, -R3, R4, R0 ;  /* 0x0000000403067223 */ /* 0x000fc80000000100 */
[----:B------:R-:W-:Y:S01]  /*1990*/  FFMA R7, R5, R6, R4 ;  /* 0x0000000605077223 */ /* 0x000fe20000000004 */
[----:B0-----:R-:W-:Y:S06]  /*19a0*/  @!P0 BRA `(.L_x_13) ;  /* 0x0000000000088947 */ /* 0x001fec0003800000 */
[----:B------:R-:W-:-:S07]  /*19b0*/  MOV R2, 0x19d0 ;  /* 0x000019d000027802 */ /* 0x000fce0000000f00 */
[----:B------:R-:W-:Y:S05]  /*19c0*/  CALL.REL.NOINC `($__internal_0_$__cuda_sm3x_div_rn_noftz_f32_slowpath) ;  /* 0x00000024001c7944 */ /* 0x000fea0003c00000 */
.L_x_13:
[----:B------:R-:W0:Y:S08]  /*19d0*/  LDC.64 R2, c[0x0][0x390] ;  /* 0x0000e400ff027b82 */ /* 0x000e300000000a00 */
[----:B------:R-:W1:Y:S01]  /*19e0*/  LDC.64 R4, c[0x0][0x3a0] ;  /* 0x0000e800ff047b82 */ /* 0x000e620000000a00 */
[----:B0-----:R0:W-:Y:S04]  /*19f0*/  STG.E desc[UR4][R2.64], R7 ;  /* 0x0000000702007986 */ /* 0x0011e8000c101904 */
[----:B-1----:R0:W5:Y:S02]  /*1a00*/  LDG.E R5, desc[UR4][R4.64] ;  /* 0x0000000404057981 */ /* 0x002164000c1e1900 */
.L_x_12:
[----:B-----5:R-:W-:Y:S02]  /*1a10*/  ISETP.NE.AND P0, PT, R5, RZ, PT ;  /* 0x000000ff0500720c */ /* 0x020fe40003f05270 */
[----:B0-----:R-:W-:-:S11]  /*1a20*/  MOV R4, RZ ;  /* 0x000000ff00047202 */ /* 0x001fd60000000f00 */
        /* <DEDUP_REMOVED lines=14> */
.L_x_15:
[----:B------:R-:W0:Y:S08]  /*1b10*/  LDC.64 R2, c[0x0][0x390] ;  /* 0x0000e400ff027b82 */ /* 0x000e300000000a00 */
[----:B------:R-:W1:Y:S01]  /*1b20*/  LDC.64 R4, c[0x0][0x3a0] ;  /* 0x0000e800ff047b82 */ /* 0x000e620000000a00 */
[----:B0-----:R0:W-:Y:S04]  /*1b30*/  STG.E desc[UR4][R2.64+0x4], R7 ;  /* 0x0000040702007986 */ /* 0x0011e8000c101904 */
[----:B-1----:R0:W5:Y:S02]  /*1b40*/  LDG.E R4, desc[UR4][R4.64] ;  /* 0x0000000404047981 */ /* 0x002164000c1e1900 */
.L_x_14:
[----:B-----5:R-:W-:-:S13]  /*1b50*/  ISETP.NE.AND P0, PT, R4, RZ, PT ;  /* 0x000000ff0400720c */ /* 0x020fda0003f05270 */
[----:B------:R-:W-:Y:S05]  /*1b60*/  @!P0 BRA `(.L_x_16) ;  /* 0x0000000000408947 */ /* 0x000fea0003800000 */
[----:B0-----:R-:W0:Y:S02]  /*1b70*/  LDC.64 R2, c[0x0][0x390] ;  /* 0x0000e400ff027b82 */ /* 0x001e240000000a00 */
        /* <DEDUP_REMOVED lines=12> */
[----:B------:R-:W-:-:S07]  /*1c40*/  MOV R5, R7 ;  /* 0x0000000700057202 */ /* 0x000fce0000000f00 */
.L_x_17:
[----:B------:R-:W0:Y:S02]  /*1c50*/  LDC.64 R2, c[0x0][0x390] ;  /* 0x0000e400ff027b82 */ /* 0x000e240000000a00 */
[----:B0-----:R1:W-:Y:S02]  /*1c60*/  STG.E desc[UR4][R2.64+0x8], R5 ;  /* 0x0000080502007986 */ /* 0x0013e4000c101904 */
.L_x_16:
[----:B01----:R-:W0:Y:S02]  /*1c70*/  LDC.64 R2, c[0x0][0x3a0] ;  /* 0x0000e800ff027b82 */ /* 0x003e240000000a00 */
        /* <DEDUP_REMOVED lines=17> */
.L_x_19:
[----:B------:R-:W0:Y:S08]  /*1d90*/  LDC.64 R2, c[0x0][0x390] ;  /* 0x0000e400ff027b82 */ /* 0x000e300000000a00 */
[----:B------:R-:W1:Y:S01]  /*1da0*/  LDC.64 R4, c[0x0][0x3a0] ;  /* 0x0000e800ff047b82 */ /* 0x000e620000000a00 */
[----:B0-----:R0:W-:Y:S04]  /*1db0*/  STG.E desc[UR4][R2.64+0xc], R7 ;  /* 0x00000c0702007986 */ /* 0x0011e8000c101904 */
[----:B-1----:R0:W5:Y:S02]  /*1dc0*/  LDG.E R5, desc[UR4][R4.64+0x4] ;  /* 0x0000040404057981 */ /* 0x002164000c1e1900 */
.L_x_18:
        /* <DEDUP_REMOVED lines=16> */
.L_x_21:
[----:B------:R-:W0:Y:S08]  /*1ed0*/  LDC.64 R2, c[0x0][0x390] ;  /* 0x0000e400ff027b82 */ /* 0x000e300000000a00 */
[----:B------:R-:W1:Y:S01]  /*1ee0*/  LDC.64 R4, c[0x0][0x3a0] ;  /* 0x0000e800ff047b82 */ /* 0x000e620000000a00 */
[----:B0-----:R0:W-:Y:S04]  /*1ef0*/  STG.E desc[UR4][R2.64+0x10], R7 ;  /* 0x0000100702007986 */ /* 0x0011e8000c101904 */
[----:B-1----:R0:W5:Y:S02]  /*1f00*/  LDG.E R4, desc[UR4][R4.64+0x4] ;  /* 0x0000040404047981 */ /* 0x002164000c1e1900 */
.L_x_20:
        /* <DEDUP_REMOVED lines=16> */
.L_x_23:
[----:B------:R-:W0:Y:S02]  /*2010*/  LDC.64 R2, c[0x0][0x390] ;  /* 0x0000e400ff027b82 */ /* 0x000e240000000a00 */
[----:B0-----:R1:W-:Y:S02]  /*2020*/  STG.E desc[UR4][R2.64+0x14], R5 ;  /* 0x0000140502007986 */ /* 0x0013e4000c101904 */
.L_x_22:
        /* <DEDUP_REMOVED lines=18> */
.L_x_25:
[----:B------:R-:W0:Y:S08]  /*2150*/  LDC.64 R2, c[0x0][0x390] ;  /* 0x0000e400ff027b82 */ /* 0x000e300000000a00 */
[----:B------:R-:W1:Y:S01]  /*2160*/  LDC.64 R4, c[0x0][0x3a0] ;  /* 0x0000e800ff047b82 */ /* 0x000e620000000a00 */
[----:B0-----:R0:W-:Y:S04]  /*2170*/  STG.E desc[UR4][R2.64+0x18], R7 ;  /* 0x0000180702007986 */ /* 0x0011e8000c101904 */
[----:B-1----:R0:W5:Y:S02]  /*2180*/  LDG.E R5, desc[UR4][R4.64+0x8] ;  /* 0x0000080404057981 */ /* 0x002164000c1e1900 */
.L_x_24:
        /* <DEDUP_REMOVED lines=16> */
.L_x_27:
[----:B------:R-:W0:Y:S08]  /*2290*/  LDC.64 R2, c[0x0][0x390] ;  /* 0x0000e400ff027b82 */ /* 0x000e300000000a00 */
[----:B------:R-:W1:Y:S01]  /*22a0*/  LDC.64 R4, c[0x0][0x3a0] ;  /* 0x0000e800ff047b82 */ /* 0x000e620000000a00 */
[----:B0-----:R0:W-:Y:S04]  /*22b0*/  STG.E desc[UR4][R2.64+0x1c], R7 ;  /* 0x00001c0702007986 */ /* 0x0011e8000c101904 */
[----:B-1----:R0:W5:Y:S02]  /*22c0*/  LDG.E R4, desc[UR4][R4.64+0x8] ;  /* 0x0000080404047981 */ /* 0x002164000c1e1900 */
.L_x_26:
        /* <DEDUP_REMOVED lines=16> */
.L_x_29:
[----:B------:R-:W0:Y:S02]  /*23d0*/  LDC.64 R2, c[0x0][0x390] ;  /* 0x0000e400ff027b82 */ /* 0x000e240000000a00 */
[----:B0-----:R1:W-:Y:S02]  /*23e0*/  STG.E desc[UR4][R2.64+0x20], R5 ;  /* 0x0000200502007986 */ /* 0x0013e4000c101904 */
.L_x_28:
        /* <DEDUP_REMOVED lines=18> */
.L_x_31:
[----:B------:R-:W0:Y:S08]  /*2510*/  LDC.64 R2, c[0x0][0x390] ;  /* 0x0000e400ff027b82 */ /* 0x000e300000000a00 */
[----:B------:R-:W1:Y:S01]  /*2520*/  LDC.64 R4, c[0x0][0x3a0] ;  /* 0x0000e800ff047b82 */ /* 0x000e620000000a00 */
[----:B0-----:R0:W-:Y:S04]  /*2530*/  STG.E desc[UR4][R2.64+0x24], R7 ;  /* 0x0000240702007986 */ /* 0x0011e8000c101904 */
[----:B-1----:R0:W5:Y:S02]  /*2540*/  LDG.E R5, desc[UR4][R4.64+0xc] ;  /* 0x00000c0404057981 */ /* 0x002164000c1e1900 */
.L_x_30:
        /* <DEDUP_REMOVED lines=16> */
.L_x_33:
[----:B------:R-:W0:Y:S08]  /*2650*/  LDC.64 R2, c[0x0][0x390] ;  /* 0x0000e400ff027b82 */ /* 0x000e300000000a00 */
[----:B------:R-:W1:Y:S01]  /*2660*/  LDC.64 R4, c[0x0][0x3a0] ;  /* 0x0000e800ff047b82 */ /* 0x000e620000000a00 */
[----:B0-----:R0:W-:Y:S04]  /*2670*/  STG.E desc[UR4][R2.64+0x28], R7 ;  /* 0x0000280702007986 */ /* 0x0011e8000c101904 */
[----:B-1----:R0:W5:Y:S02]  /*2680*/  LDG.E R4, desc[UR4][R4.64+0xc] ;  /* 0x00000c0404047981 */ /* 0x002164000c1e1900 */
.L_x_32:
        /* <DEDUP_REMOVED lines=16> */
.L_x_35:
[----:B------:R-:W0:Y:S02]  /*2790*/  LDC.64 R2, c[0x0][0x390] ;  /* 0x0000e400ff027b82 */ /* 0x000e240000000a00 */
[----:B0-----:R1:W-:Y:S02]  /*27a0*/  STG.E desc[UR4][R2.64+0x2c], R5 ;  /* 0x00002c0502007986 */ /* 0x0013e4000c101904 */
.L_x_34:
        /* <DEDUP_REMOVED lines=18> */
.L_x_37:
[----:B------:R-:W0:Y:S08]  /*28d0*/  LDC.64 R2, c[0x0][0x390] ;  /* 0x0000e400ff027b82 */ /* 0x000e300000000a00 */
[----:B------:R-:W1:Y:S01]  /*28e0*/  LDC.64 R4, c[0x0][0x3a0] ;  /* 0x0000e800ff047b82 */ /* 0x000e620000000a00 */
[----:B0-----:R0:W-:Y:S04]  /*28f0*/  STG.E desc[UR4][R2.64+0x30], R7 ;  /* 0x0000300702007986 */ /* 0x0011e8000c101904 */
[----:B-1----:R0:W5:Y:S02]  /*2900*/  LDG.E R5, desc[UR4][R4.64+0x10] ;  /* 0x0000100404057981 */ /* 0x002164000c1e1900 */
.L_x_36:
        /* <DEDUP_REMOVED lines=16> */
.L_x_39:
[----:B------:R-:W0:Y:S08]  /*2a10*/  LDC.64 R2, c[0x0][0x390] ;  /* 0x0000e400ff027b82 */ /* 0x000e300000000a00 */
[----:B------:R-:W1:Y:S01]  /*2a20*/  LDC.64 R4, c[0x0][0x3a0] ;  /* 0x0000e800ff047b82 */ /* 0x000e620000000a00 */
[----:B0-----:R0:W-:Y:S04]  /*2a30*/  STG.E desc[UR4][R2.64+0x34], R7 ;  /* 0x0000340702007986 */ /* 0x0011e8000c101904 */
[----:B-1----:R0:W5:Y:S02]  /*2a40*/  LDG.E R4, desc[UR4][R4.64+0x10] ;  /* 0x0000100404047981 */ /* 0x002164000c1e1900 */
.L_x_38:
        /* <DEDUP_REMOVED lines=16> */
.L_x_41:
[----:B------:R-:W0:Y:S02]  /*2b50*/  LDC.64 R2, c[0x0][0x390] ;  /* 0x0000e400ff027b82 */ /* 0x000e240000000a00 */
[----:B0-----:R1:W-:Y:S02]  /*2b60*/  STG.E desc[UR4][R2.64+0x38], R5 ;  /* 0x0000380502007986 */ /* 0x0013e4000c101904 */
.L_x_40:
        /* <DEDUP_REMOVED lines=18> */
.L_x_43:
[----:B------:R-:W0:Y:S08]  /*2c90*/  LDC.64 R2, c[0x0][0x390] ;  /* 0x0000e400ff027b82 */ /* 0x000e300000000a00 */
[----:B------:R-:W1:Y:S01]  /*2ca0*/  LDC.64 R4, c[0x0][0x3a0] ;  /* 0x0000e800ff047b82 */ /* 0x000e620000000a00 */
[----:B0-----:R0:W-:Y:S04]  /*2cb0*/  STG.E desc[UR4][R2.64+0x3c], R7 ;  /* 0x00003c0702007986 */ /* 0x0011e8000c101904 */
[----:B-1----:R0:W5:Y:S02]  /*2cc0*/  LDG.E R5, desc[UR4][R4.64+0x14] ;  /* 0x0000140404057981 */ /* 0x002164000c1e1900 */
.L_x_42:
        /* <DEDUP_REMOVED lines=16> */
.L_x_45:
[----:B------:R-:W0:Y:S08]  /*2dd0*/  LDC.64 R2, c[0x0][0x390] ;  /* 0x0000e400ff027b82 */ /* 0x000e300000000a00 */
[----:B------:R-:W1:Y:S01]  /*2de0*/  LDC.64 R4, c[0x0][0x3a0] ;  /* 0x0000e800ff047b82 */ /* 0x000e620000000a00 */
[----:B0-----:R0:W-:Y:S04]  /*2df0*/  STG.E desc[UR4][R2.64+0x40], R7 ;  /* 0x0000400702007986 */ /* 0x0011e8000c101904 */
[----:B-1----:R0:W5:Y:S02]  /*2e00*/  LDG.E R4, desc[UR4][R4.64+0x14] ;  /* 0x0000140404047981 */ /* 0x002164000c1e1900 */
.L_x_44:
        /* <DEDUP_REMOVED lines=16> */
.L_x_47:
[----:B------:R-:W0:Y:S02]  /*2f10*/  LDC.64 R2, c[0x0][0x390] ;  /* 0x0000e400ff027b82 */ /* 0x000e240000000a00 */
[----:B0-----:R1:W-:Y:S02]  /*2f20*/  STG.E desc[UR4][R2.64+0x44], R5 ;  /* 0x0000440502007986 */ /* 0x0013e4000c101904 */
.L_x_46:
        /* <DEDUP_REMOVED lines=18> */
.L_x_49:
[----:B------:R-:W0:Y:S08]  /*3050*/  LDC.64 R2, c[0x0][0x390] ;  /* 0x0000e400ff027b82 */ /* 0x000e300000000a00 */
[----:B------:R-:W1:Y:S01]  /*3060*/  LDC.64 R4, c[0x0][0x3a0] ;  /* 0x0000e800ff047b82 */ /* 0x000e620000000a00 */
[----:B0-----:R0:W-:Y:S04]  /*3070*/  STG.E desc[UR4][R2.64+0x48], R7 ;  /* 0x0000480702007986 */ /* 0x0011e8000c101904 */
[----:B-1----:R0:W5:Y:S02]  /*3080*/  LDG.E R5, desc[UR4][R4.64+0x18] ;  /* 0x0000180404057981 */ /* 0x002164000c1e1900 */
.L_x_48:
        /* <DEDUP_REMOVED lines=16> */
.L_x_51:
[----:B------:R-:W0:Y:S08]  /*3190*/  LDC.64 R2, c[0x0][0x390] ;  /* 0x0000e400ff027b82 */ /* 0x000e300000000a00 */
[----:B------:R-:W1:Y:S01]  /*31a0*/  LDC.64 R4, c[0x0][0x3a0] ;  /* 0x0000e800ff047b82 */ /* 0x000e620000000a00 */
[----:B0-----:R0:W-:Y:S04]  /*31b0*/  STG.E desc[UR4][R2.64+0x4c], R7 ;  /* 0x00004c0702007986 */ /* 0x0011e8000c101904 */
[----:B-1----:R0:W5:Y:S02]  /*31c0*/  LDG.E R4, desc[UR4][R4.64+0x18] ;  /* 0x0000180404047981 */ /* 0x002164000c1e1900 */
.L_x_50:
        /* <DEDUP_REMOVED lines=16> */
.L_x_53:
[----:B------:R-:W0:Y:S02]  /*32d0*/  LDC.64 R2, c[0x0][0x390] ;  /* 0x0000e400ff027b82 */ /* 0x000e240000000a00 */
[----:B0-----:R1:W-:Y:S02]  /*32e0*/  STG.E desc[UR4][R2.64+0x50], R5 ;  /* 0x0000500502007986 */ /* 0x0013e4000c101904 */
.L_x_52:
        /* <DEDUP_REMOVED lines=18> */
.L_x_55:
[----:B------:R-:W0:Y:S08]  /*3410*/  LDC.64 R2, c[0x0][0x390] ;  /* 0x0000e400ff027b82 */ /* 0x000e300000000a00 */
[----:B------:R-:W1:Y:S01]  /*3420*/  LDC.64 R4, c[0x0][0x3a0] ;  /* 0x0000e800ff047b82 */ /* 0x000e620000000a00 */
[----:B0-----:R0:W-:Y:S04]  /*3430*/  STG.E desc[UR4][R2.64+0x54], R7 ;  /* 0x0000540702007986 */ /* 0x0011e8000c101904 */
[----:B-1----:R0:W5:Y:S02]  /*3440*/  LDG.E R5, desc[UR4][R4.64+0x1c] ;  /* 0x00001c0404057981 */ /* 0x002164000c1e1900 */
.L_x_54:
        /* <DEDUP_REMOVED lines=16> */
.L_x_57:
[----:B------:R-:W0:Y:S08]  /*3550*/  LDC.64 R2, c[0x0][0x390] ;  /* 0x0000e400ff027b82 */ /* 0x000e300000000a00 */
[----:B------:R-:W1:Y:S01]  /*3560*/  LDC.64 R4, c[0x0][0x3a0] ;  /* 0x0000e800ff047b82 */ /* 0x000e620000000a00 */
[----:B0-----:R0:W-:Y:S04]  /*3570*/  STG.E desc[UR4][R2.64+0x58], R7 ;  /* 0x0000580702007986 */ /* 0x0011e8000c101904 */
[----:B-1----:R0:W5:Y:S02]  /*3580*/  LDG.E R4, desc[UR4][R4.64+0x1c] ;  /* 0x00001c0404047981 */ /* 0x002164000c1e1900 */
.L_x_56:
        /* <DEDUP_REMOVED lines=16> */
.L_x_59:
[----:B------:R-:W0:Y:S02]  /*3690*/  LDC.64 R2, c[0x0][0x390] ;  /* 0x0000e400ff027b82 */ /* 0x000e240000000a00 */
[----:B0-----:R1:W-:Y:S02]  /*36a0*/  STG.E desc[UR4][R2.64+0x5c], R5 ;  /* 0x00005c0502007986 */ /* 0x0013e4000c101904 */
.L_x_58:
        /* <DEDUP_REMOVED lines=18> */
.L_x_61:
[----:B------:R-:W0:Y:S08]  /*37d0*/  LDC.64 R2, c[0x0][0x390] ;  /* 0x0000e400ff027b82 */ /* 0x000e300000000a00 */
[----:B------:R-:W1:Y:S01]  /*37e0*/  LDC.64 R4, c[0x0][0x3a0] ;  /* 0x0000e800ff047b82 */ /* 0x000e620000000a00 */
[----:B0-----:R0:W-:Y:S04]  /*37f0*/  STG.E desc[UR4][R2.64+0x60], R7 ;  /* 0x0000600702007986 */ /* 0x0011e8000c101904 */
[----:B-1----:R0:W5:Y:S02]  /*3800*/  LDG.E R5, desc[UR4][R4.64+0x20] ;  /* 0x0000200404057981 */ /* 0x002164000c1e1900 */
.L_x_60:
        /* <DEDUP_REMOVED lines=16> */
.L_x_63:
[----:B------:R-:W0:Y:S08]  /*3910*/  LDC.64 R2, c[0x0][0x390] ;  /* 0x0000e400ff027b82 */ /* 0x000e300000000a00 */
[----:B------:R-:W1:Y:S01]  /*3920*/  LDC.64 R4, c[0x0][0x3a0] ;  /* 0x0000e800ff047b82 */ /* 0x000e620000000a00 */
[----:B0-----:R0:W-:Y:S04]  /*3930*/  STG.E desc[UR4][R2.64+0x64], R7 ;  /* 0x0000640702007986 */ /* 0x0011e8000c101904 */
[----:B-1----:R0:W5:Y:S02]  /*3940*/  LDG.E R4, desc[UR4][R4.64+0x20] ;  /* 0x0000200404047981 */ /* 0x002164000c1e1900 */
.L_x_62:
        /* <DEDUP_REMOVED lines=16> */
.L_x_65:
[----:B------:R-:W0:Y:S02]  /*3a50*/  LDC.64 R2, c[0x0][0x390] ;  /* 0x0000e400ff027b82 */ /* 0x000e240000000a00 */
[----:B0-----:R1:W-:Y:S02]  /*3a60*/  STG.E desc[UR4][R2.64+0x68], R5 ;  /* 0x0000680502007986 */ /* 0x0013e4000c101904 */
.L_x_64:
        /* <DEDUP_REMOVED lines=18> */
.L_x_67:
[----:B------:R-:W0:Y:S08]  /*3b90*/  LDC.64 R2, c[0x0][0x390] ;  /* 0x0000e400ff027b82 */ /* 0x000e300000000a00 */
[----:B------:R-:W1:Y:S01]  /*3ba0*/  LDC.64 R4, c[0x0][0x3a0] ;  /* 0x0000e800ff047b82 */ /* 0x000e620000000a00 */
[----:B0-----:R0:W-:Y:S04]  /*3bb0*/  STG.E desc[UR4][R2.64+0x6c], R7 ;  /* 0x00006c0702007986 */ /* 0x0011e8000c101904 */
[----:B-1----:R0:W5:Y:S02]  /*3bc0*/  LDG.E R5, desc[UR4][R4.64+0x24] ;  /* 0x0000240404057981 */ /* 0x002164000c1e1900 */
.L_x_66:
        /* <DEDUP_REMOVED lines=16> */
.L_x_69:
[----:B------:R-:W0:Y:S08]  /*3cd0*/  LDC.64 R2, c[0x0][0x390] ;  /* 0x0000e400ff027b82 */ /* 0x000e300000000a00 */
[----:B------:R-:W1:Y:S01]  /*3ce0*/  LDC.64 R4, c[0x0][0x3a0] ;  /* 0x0000e800ff047b82 */ /* 0x000e620000000a00 */
[----:B0-----:R0:W-:Y:S04]  /*3cf0*/  STG.E desc[UR4][R2.64+0x70], R7 ;  /* 0x0000700702007986 */ /* 0x0011e8000c101904 */
[----:B-1----:R0:W5:Y:S02]  /*3d00*/  LDG.E R4, desc[UR4][R4.64+0x24] ;  /* 0x0000240404047981 */ /* 0x002164000c1e1900 */
.L_x_68:
[----:B-----5:R-:W-:-:S13]  /*3d10*/  ISETP.NE.AND P0, PT, R4, RZ, PT ;  /* 0x000000ff0400720c */ /* 0x020fda0003f05270 */
[----:B------:R-:W-:Y:S05]  /*3d20*/  @!P0 EXIT ;  /* 0x000000000000894d */ /* 0x000fea0003800000 */
        /* <DEDUP_REMOVED lines=14> */
.L_x_70:
[----:B------:R-:W0:Y:S02]  /*3e10*/  LDC.64 R2, c[0x0][0x390] ;  /* 0x0000e400ff027b82 */ /* 0x000e240000000a00 */
[----:B0-----:R-:W-:Y:S01]  /*3e20*/  STG.E desc[UR4][R2.64+0x74], R5 ;  /* 0x0000740502007986 */ /* 0x001fe2000c101904 */
[----:B------:R-:W-:Y:S05]  /*3e30*/  EXIT ;  /* 0x000000000000794d */ /* 0x000fea0003800000 */
        .weak           $__internal_0_$__cuda_sm3x_div_rn_noftz_f32_slowpath
        .type           $__internal_0_$__cuda_sm3x_div_rn_noftz_f32_slowpath,@function
        .size           $__internal_0_$__cuda_sm3x_div_rn_noftz_f32_slowpath,(.L_x_80 - $__internal_0_$__cuda_sm3x_div_rn_noftz_f32_slowpath)
$__internal_0_$__cuda_sm3x_div_rn_noftz_f32_slowpath:
[----:B------:R-:W-:Y:S02]  /*3e40*/  SHF.R.U32.HI R5, RZ, 0x17, R3 ;  /* 0x00000017ff057819 */ /* 0x000fe40000011603 */
[----:B------:R-:W-:Y:S02]  /*3e50*/  SHF.R.U32.HI R4, RZ, 0x17, R0 ;  /* 0x00000017ff047819 */ /* 0x000fe40000011600 */
[----:B------:R-:W-:Y:S02]  /*3e60*/  LOP3.LUT R10, R5, 0xff, RZ, 0xc0, !PT ;  /* 0x000000ff050a7812 */ /* 0x000fe400078ec0ff */
[----:B------:R-:W-:Y:S02]  /*3e70*/  LOP3.LUT R8, R4, 0xff, RZ, 0xc0, !PT ;  /* 0x000000ff04087812 */ /* 0x000fe400078ec0ff */
[----:B------:R-:W-:Y:S02]  /*3e80*/  IADD3 R6, PT, PT, R10, -0x1, RZ ;  /* 0xffffffff0a067810 */ /* 0x000fe40007ffe0ff */
[----:B------:R-:W-:-:S02]  /*3e90*/  IADD3 R5, PT, PT, R8, -0x1, RZ ;  /* 0xffffffff08057810 */ /* 0x000fc40007ffe0ff */
[----:B------:R-:W-:-:S04]  /*3ea0*/  ISETP.GT.U32.AND P0, PT, R6, 0xfd, PT ;  /* 0x000000fd0600780c */ /* 0x000fc80003f04070 */
[----:B------:R-:W-:-:S13]  /*3eb0*/  ISETP.GT.U32.OR P0, PT, R5, 0xfd, P0 ;  /* 0x000000fd0500780c */ /* 0x000fda0000704470 */
[----:B------:R-:W-:Y:S01]  /*3ec0*/  @!P0 MOV R4, RZ ;  /* 0x000000ff00048202 */ /* 0x000fe20000000f00 */
[----:B------:R-:W-:Y:S06]  /*3ed0*/  @!P0 BRA `(.L_x_71) ;  /* 0x00000000005c8947 */ /* 0x000fec0003800000 */
[----:B------:R-:W-:Y:S02]  /*3ee0*/  FSETP.GTU.FTZ.AND P0, PT, |R0|, +INF , PT ;  /* 0x7f8000000000780b */ /* 0x000fe40003f1c200 */
[----:B------:R-:W-:-:S04]  /*3ef0*/  FSETP.GTU.FTZ.AND P1, PT, |R3|, +INF , PT ;  /* 0x7f8000000300780b */ /* 0x000fc80003f3c200 */
[----:B------:R-:W-:-:S13]  /*3f00*/  PLOP3.LUT P0, PT, P0, P1, PT, 0xf8, 0x8f ;  /* 0x00000000008f781c */ /* 0x000fda0000703f70 */
[----:B------:R-:W-:Y:S05]  /*3f10*/  @P0 BRA `(.L_x_72) ;  /* 0x0000000400440947 */ /* 0x000fea0003800000 */
[----:B------:R-:W-:-:S13]  /*3f20*/  LOP3.LUT P0, RZ, R3, 0x7fffffff, R0, 0xc8, !PT ;  /* 0x7fffffff03ff7812 */ /* 0x000fda000780c800 */
[----:B------:R-:W-:Y:S05]  /*3f30*/  @!P0 BRA `(.L_x_73) ;  /* 0x0000000400348947 */ /* 0x000fea0003800000 */
[C---:B------:R-:W-:Y:S02]  /*3f40*/  FSETP.NEU.FTZ.AND P0, PT, |R0|.reuse, +INF , PT ;  /* 0x7f8000000000780b */ /* 0x040fe40003f1d200 */
[----:B------:R-:W-:Y:S02]  /*3f50*/  FSETP.NEU.FTZ.AND P2, PT, |R3|, +INF , PT ;  /* 0x7f8000000300780b */ /* 0x000fe40003f5d200 */
[----:B------:R-:W-:-:S11]  /*3f60*/  FSETP.NEU.FTZ.AND P1, PT, |R0|, +INF , PT ;  /* 0x7f8000000000780b */ /* 0x000fd60003f3d200 */
[----:B------:R-:W-:Y:S05]  /*3f70*/  @!P2 BRA !P0, `(.L_x_73) ;  /* 0x000000040024a947 */ /* 0x000fea0004000000 */
[----:B------:R-:W-:-:S04]  /*3f80*/  LOP3.LUT P0, RZ, R0, 0x7fffffff, RZ, 0xc0, !PT ;  /* 0x7fffffff00ff7812 */ /* 0x000fc8000780c0ff */
[----:B------:R-:W-:-:S13]  /*3f90*/  PLOP3.LUT P0, PT, P2, P0, PT, 0x2f, 0xf2 ;  /* 0x0000000000f2781c */ /* 0x000fda0001700577 */
[----:B------:R-:W-:Y:S05]  /*3fa0*/  @P0 BRA `(.L_x_74) ;  /* 0x0000000400100947 */ /* 0x000fea0003800000 */
[----:B------:R-:W-:-:S04]  /*3fb0*/  LOP3.LUT P0, RZ, R3, 0x7fffffff, RZ, 0xc0, !PT ;  /* 0x7fffffff03ff7812 */ /* 0x000fc8000780c0ff */
[----:B------:R-:W-:-:S13]  /*3fc0*/  PLOP3.LUT P0, PT, P1, P0, PT, 0x2f, 0xf2 ;  /* 0x0000000000f2781c */ /* 0x000fda0000f00577 */
[----:B------:R-:W-:Y:S05]  /*3fd0*/  @P0 BRA `(.L_x_75) ;  /* 0x0000000000f80947 */ /* 0x000fea0003800000 */
[----:B------:R-:W-:Y:S02]  /*3fe0*/  ISETP.GE.AND P0, PT, R5, RZ, PT ;  /* 0x000000ff0500720c */ /* 0x000fe40003f06270 */
[----:B------:R-:W-:-:S11]  /*3ff0*/  ISETP.GE.AND P1, PT, R6, RZ, PT ;  /* 0x000000ff0600720c */ /* 0x000fd60003f26270 */
[----:B------:R-:W-:Y:S01]  /*4000*/  @P0 MOV R4, RZ ;  /* 0x000000ff00040202 */ /* 0x000fe20000000f00 */
[----:B------:R-:W-:Y:S01]  /*4010*/  @!P0 FFMA R0, R0, 1.84467440737095516160e+19, RZ ;  /* 0x5f80000000008823 */ /* 0x000fe200000000ff */
[----:B------:R-:W-:Y:S01]  /*4020*/  @!P0 MOV R4, 0xffffffc0 ;  /* 0xffffffc000048802 */ /* 0x000fe20000000f00 */
[----:B------:R-:W-:-:S03]  /*4030*/  @!P1 FFMA R3, R3, 1.84467440737095516160e+19, RZ ;  /* 0x5f80000003039823 */ /* 0x000fc600000000ff */
[----:B------:R-:W-:-:S07]  /*4040*/  @!P1 IADD3 R4, PT, PT, R4, 0x40, RZ ;  /* 0x0000004004049810 */ /* 0x000fce0007ffe0ff */
.L_x_71:
[----:B------:R-:W-:-:S04]  /*4050*/  LEA R6, R10, 0xc0800000, 0x17 ;  /* 0xc08000000a067811 */ /* 0x000fc800078eb8ff */
[----:B------:R-:W-:Y:S02]  /*4060*/  IADD3 R6, PT, PT, -R6, R3, RZ ;  /* 0x0000000306067210 */ /* 0x000fe40007ffe1ff */
[----:B------:R-:W-:Y:S02]  /*4070*/  IADD3 R3, PT, PT, R8, -0x7f, RZ ;  /* 0xffffff8108037810 */ /* 0x000fe40007ffe0ff */
[----:B------:R-:W0:Y:S01]  /*4080*/  MUFU.RCP R5, R6 ;  /* 0x0000000600057308 */ /* 0x000e220000001000 */
[----:B------:R-:W-:Y:S02]  /*4090*/  FADD.FTZ R7, -R6, -RZ ;  /* 0x800000ff06077221 */ /* 0x000fe40000010100 */
[C---:B------:R-:W-:Y:S01]  /*40a0*/  IMAD R0, R3.reuse, -0x800000, R0 ;  /* 0xff80000003007824 */ /* 0x040fe200078e0200 */
[----:B------:R-:W-:-:S04]  /*40b0*/  IADD3 R3, PT, PT, R3, 0x7f, -R10 ;  /* 0x0000007f03037810 */ /* 0x000fc80007ffe80a */
[----:B------:R-:W-:Y:S01]  /*40c0*/  IADD3 R3, PT, PT, R3, R4, RZ ;  /* 0x0000000403037210 */ /* 0x000fe20007ffe0ff */
[----:B0-----:R-:W-:-:S04]  /*40d0*/  FFMA R8, R5, R7, 1 ;  /* 0x3f80000005087423 */ /* 0x001fc80000000007 */
[----:B------:R-:W-:-:S04]  /*40e0*/  FFMA R12, R5, R8, R5 ;  /* 0x00000008050c7223 */ /* 0x000fc80000000005 */
[----:B------:R-:W-:-:S04]  /*40f0*/  FFMA R5, R0, R12, RZ ;  /* 0x0000000c00057223 */ /* 0x000fc800000000ff */
[----:B------:R-:W-:-:S04]  /*4100*/  FFMA R8, R7, R5, R0 ;  /* 0x0000000507087223 */ /* 0x000fc80000000000 */
[----:B------:R-:W-:-:S04]  /*4110*/  FFMA R9, R12, R8, R5 ;  /* 0x000000080c097223 */ /* 0x000fc80000000005 */
[----:B------:R-:W-:-:S04]  /*4120*/  FFMA R8, R7, R9, R0 ;  /* 0x0000000907087223 */ /* 0x000fc80000000000 */
[----:B------:R-:W-:-:S05]  /*4130*/  FFMA R5, R12, R8, R9 ;  /* 0x000000080c057223 */ /* 0x000fca0000000009 */
[----:B------:R-:W-:-:S04]  /*4140*/  SHF.R.U32.HI R0, RZ, 0x17, R5 ;  /* 0x00000017ff007819 */ /* 0x000fc80000011605 */
[----:B------:R-:W-:-:S04]  /*4150*/  LOP3.LUT R0, R0, 0xff, RZ, 0xc0, !PT ;  /* 0x000000ff00007812 */ /* 0x000fc800078ec0ff */
[----:B------:R-:W-:-:S04]  /*4160*/  IADD3 R6, PT, PT, R0, R3, RZ ;  /* 0x0000000300067210 */ /* 0x000fc80007ffe0ff */
[----:B------:R-:W-:-:S04]  /*4170*/  IADD3 R0, PT, PT, R6, -0x1, RZ ;  /* 0xffffffff06007810 */ /* 0x000fc80007ffe0ff */
[----:B------:R-:W-:-:S13]  /*4180*/  ISETP.GE.U32.AND P0, PT, R0, 0xfe, PT ;  /* 0x000000fe0000780c */ /* 0x000fda0003f06070 */
[----:B------:R-:W-:Y:S05]  /*4190*/  @!P0 BRA `(.L_x_76) ;  /* 0x0000000000808947 */ /* 0x000fea0003800000 */
[----:B------:R-:W-:-:S13]  /*41a0*/  ISETP.GT.AND P0, PT, R6, 0xfe, PT ;  /* 0x000000fe0600780c */ /* 0x000fda0003f04270 */
[----:B------:R-:W-:Y:S05]  /*41b0*/  @P0 BRA `(.L_x_77) ;  /* 0x00000000006c0947 */ /* 0x000fea0003800000 */
[----:B------:R-:W-:-:S13]  /*41c0*/  ISETP.GE.AND P0, PT, R6, 0x1, PT ;  /* 0x000000010600780c */ /* 0x000fda0003f06270 */
[----:B------:R-:W-:Y:S05]  /*41d0*/  @P0 BRA `(.L_x_78) ;  /* 0x0000000000980947 */ /* 0x000fea0003800000 */
[----:B------:R-:W-:Y:S02]  /*41e0*/  ISETP.GE.AND P0, PT, R6, -0x18, PT ;  /* 0xffffffe80600780c */ /* 0x000fe40003f06270 */
[----:B------:R-:W-:-:S11]  /*41f0*/  LOP3.LUT R5, R5, 0x80000000, RZ, 0xc0, !PT ;  /* 0x8000000005057812 */ /* 0x000fd600078ec0ff */
[----:B------:R-:W-:Y:S05]  /*4200*/  @!P0 BRA `(.L_x_78) ;  /* 0x00000000008c8947 */ /* 0x000fea0003800000 */
[-CC-:B------:R-:W-:Y:S01]  /*4210*/  FFMA.RZ R0, R12, R8.reuse, R9.reuse ;  /* 0x000000080c007223 */ /* 0x180fe2000000c009 */
[----:B------:R-:W-:Y:S01]  /*4220*/  IADD3 R7, PT, PT, R6, 0x20, RZ ;  /* 0x0000002006077810 */ /* 0x000fe20007ffe0ff */
[-CC-:B------:R-:W-:Y:S01]  /*4230*/  FFMA.RM R3, R12, R8.reuse, R9.reuse ;  /* 0x000000080c037223 */ /* 0x180fe20000004009 */
[----:B------:R-:W-:Y:S02]  /*4240*/  ISETP.NE.AND P2, PT, R6, RZ, PT ;  /* 0x000000ff0600720c */ /* 0x000fe40003f45270 */
[----:B------:R-:W-:Y:S01]  /*4250*/  LOP3.LUT R4, R0, 0x7fffff, RZ, 0xc0, !PT ;  /* 0x007fffff00047812 */ /* 0x000fe200078ec0ff */
[----:B------:R-:W-:Y:S01]  /*4260*/  FFMA.RP R0, R12, R8, R9 ;  /* 0x000000080c007223 */ /* 0x000fe20000008009 */
[----:B------:R-:W-:Y:S02]  /*4270*/  ISETP.NE.AND P1, PT, R6, RZ, PT ;  /* 0x000000ff0600720c */ /* 0x000fe40003f25270 */
[----:B------:R-:W-:Y:S02]  /*4280*/  LOP3.LUT R4, R4, 0x800000, RZ, 0xfc, !PT ;  /* 0x0080000004047812 */ /* 0x000fe400078efcff */
[----:B------:R-:W-:-:S02]  /*4290*/  IADD3 R6, PT, PT, -R6, RZ, RZ ;  /* 0x000000ff06067210 */ /* 0x000fc40007ffe1ff */
[----:B------:R-:W-:Y:S02]  /*42a0*/  SHF.L.U32 R7, R4, R7, RZ ;  /* 0x0000000704077219 */ /* 0x000fe400000006ff */
[----:B------:R-:W-:Y:S02]  /*42b0*/  FSETP.NEU.FTZ.AND P0, PT, R0, R3, PT ;  /* 0x000000030000720b */ /* 0x000fe40003f1d000 */
[----:B------:R-:W-:Y:S02]  /*42c0*/  SEL R3, R6, RZ, P2 ;  /* 0x000000ff06037207 */ /* 0x000fe40001000000 */
[----:B------:R-:W-:Y:S02]  /*42d0*/  ISETP.NE.AND P1, PT, R7, RZ, P1 ;  /* 0x000000ff0700720c */ /* 0x000fe40000f25270 */
[----:B------:R-:W-:Y:S02]  /*42e0*/  SHF.R.U32.HI R3, RZ, R3, R4 ;  /* 0x00000003ff037219 */ /* 0x000fe40000011604 */
[----:B------:R-:W-:-:S02]  /*42f0*/  PLOP3.LUT P0, PT, P0, P1, PT, 0xf8, 0x8f ;  /* 0x00000000008f781c */ /* 0x000fc40000703f70 */
[----:B------:R-:W-:Y:S02]  /*4300*/  SHF.R.U32.HI R7, RZ, 0x1, R3 ;  /* 0x00000001ff077819 */ /* 0x000fe40000011603 */
[----:B------:R-:W-:-:S04]  /*4310*/  SEL R0, RZ, 0x1, !P0 ;  /* 0x00000001ff007807 */ /* 0x000fc80004000000 */
[----:B------:R-:W-:-:S04]  /*4320*/  LOP3.LUT R0, R0, 0x1, R7, 0xf8, !PT ;  /* 0x0000000100007812 */ /* 0x000fc800078ef807 */
[----:B------:R-:W-:-:S04]  /*4330*/  LOP3.LUT R0, R0, R3, RZ, 0xc0, !PT ;  /* 0x0000000300007212 */ /* 0x000fc800078ec0ff */
[----:B------:R-:W-:-:S04]  /*4340*/  IADD3 R0, PT, PT, R7, R0, RZ ;  /* 0x0000000007007210 */ /* 0x000fc80007ffe0ff */
[----:B------:R-:W-:Y:S01]  /*4350*/  LOP3.LUT R5, R0, R5, RZ, 0xfc, !PT ;  /* 0x0000000500057212 */ /* 0x000fe200078efcff */
[----:B------:R-:W-:Y:S06]  /*4360*/  BRA `(.L_x_78) ;  /* 0x0000000000347947 */ /* 0x000fec0003800000 */
.L_x_77:
[----:B------:R-:W-:-:S04]  /*4370*/  LOP3.LUT R5, R5, 0x80000000, RZ, 0xc0, !PT ;  /* 0x8000000005057812 */ /* 0x000fc800078ec0ff */
[----:B------:R-:W-:Y:S01]  /*4380*/  LOP3.LUT R5, R5, 0x7f800000, RZ, 0xfc, !PT ;  /* 0x7f80000005057812 */ /* 0x000fe200078efcff */
[----:B------:R-:W-:Y:S06]  /*4390*/  BRA `(.L_x_78) ;  /* 0x0000000000287947 */ /* 0x000fec0003800000 */
.L_x_76:
[----:B------:R-:W-:Y:S01]  /*43a0*/  LEA R5, R3, R5, 0x17 ;  /* 0x0000000503057211 */ /* 0x000fe200078eb8ff */
[----:B------:R-:W-:Y:S06]  /*43b0*/  BRA `(.L_x_78) ;  /* 0x0000000000207947 */ /* 0x000fec0003800000 */
.L_x_75:
[----:B------:R-:W-:-:S04]  /*43c0*/  LOP3.LUT R0, R3, 0x80000000, R0, 0x48, !PT ;  /* 0x8000000003007812 */ /* 0x000fc800078e4800 */
[----:B------:R-:W-:Y:S01]  /*43d0*/  LOP3.LUT R5, R0, 0x7f800000, RZ, 0xfc, !PT ;  /* 0x7f80000000057812 */ /* 0x000fe200078efcff */
[----:B------:R-:W-:Y:S06]  /*43e0*/  BRA `(.L_x_78) ;  /* 0x0000000000147947 */ /* 0x000fec0003800000 */
.L_x_74:
[----:B------:R-:W-:Y:S01]  /*43f0*/  LOP3.LUT R5, R3, 0x80000000, R0, 0x48, !PT ;  /* 0x8000000003057812 */ /* 0x000fe200078e4800 */
[----:B------:R-:W-:Y:S06]  /*4400*/  BRA `(.L_x_78) ;  /* 0x00000000000c7947 */ /* 0x000fec0003800000 */
.L_x_73:
[----:B------:R-:W0:Y:S01]  /*4410*/  MUFU.RSQ R5, -QNAN ;  /* 0xffc0000000057908 */ /* 0x000e220000001400 */
[----:B------:R-:W-:Y:S05]  /*4420*/  BRA `(.L_x_78) ;  /* 0x0000000000047947 */ /* 0x000fea0003800000 */
.L_x_72:
[----:B------:R-:W-:-:S07]  /*4430*/  FADD.FTZ R5, R0, R3 ;  /* 0x0000000300057221 */ /* 0x000fce0000010000 */
.L_x_78:
[----:B------:R-:W-:Y:S01]  /*4440*/  HFMA2 R3, -RZ, RZ, 0, 0 ;  /* 0x00000000ff037431 */ /* 0x000fe200000001ff */
[----:B0-----:R-:W-:-:S03]  /*4450*/  MOV R7, R5 ;  /* 0x0000000500077202 */ /* 0x001fc60000000f00 */
[----:B------:R-:W-:Y:S05]  /*4460*/  RET.REL.NODEC R2 `(_Z6kerneljjPfS_PjS0_Pb) ;  /* 0xffffffb802e47950 */ /* 0x000fea0003c3ffff */
.L_x_79:
[----:B------:R-:W-:-:S00]  /*4470*/  BRA `(.L_x_79) ;  /* 0xfffffffc00fc7947 */ /* 0x000fc0000383ffff */
[----:B------:R-:W-:-:S00]  /*4480*/  NOP ;  /* 0x0000000000007918 */ /* 0x000fc00000000000 */
[----:B------:R-:W-:-:S00]  /*4490*/  NOP ;  /* 0x0000000000007918 */ /* 0x000fc00000000000 */
[----:B------:R-:W-:-:S00]  /*44a0*/  NOP ;  /* 0x0000000000007918 */ /* 0x000fc00000000000 */
[----:B------:R-:W-:-:S00]  /*44b0*/  NOP ;  /* 0x0000000000007918 */ /* 0x000fc00000000000 */
[----:B------:R-:W-:-:S00]  /*44c0*/  NOP ;  /* 0x0000000000007918 */ /* 0x000fc00000000000 */
[----:B------:R-:W-:-:S00]  /*44d0*/  NOP ;  /* 0x0000000000007918 */ /* 0x000fc00000000000 */
[----:B------:R-:W-:-:S00]  /*44e0*/  NOP ;  /* 0x0000000000007918 */ /* 0x000fc00000000000 */
[----:B------:R-:W-:-:S00]  /*44f0*/  NOP ;  /* 0x0000000000007918 */ /* 0x000fc00000000000 */
.L_x_80:


//--------------------- .nv.shared.reserved.0     --------------------------
	.section	.nv.shared.reserved.0,"aw",@nobits
	.weak		__nv_reservedSMEM_offset_0_alias
	.size		__nv_reservedSMEM_offset_0_alias, 0, 64
	.other		__nv_reservedSMEM_offset_0_alias,@"STO_CUDA_RESERVED_SHARED STV_DEFAULT"
__nv_reservedSMEM_offset_0_alias:
	.zero		0
	.zero		64


//--------------------- .nv.constant0._Z6kerneljjPfS_PjS0_Pb --------------------------
	.section	.nv.constant0._Z6kerneljjPfS_PjS0_Pb,"a",@progbits
	.sectionflags	@""
	.align	4
.nv.constant0._Z6kerneljjPfS_PjS0_Pb:
	.zero		944


//--------------------- SYMBOLS --------------------------

	.type		.nv.reservedSmem.offset0,@object
	.size		.nv.reservedSmem.offset0,0x4
